//
// Generated by NVIDIA NVVM Compiler
//
// Compiler Build ID: CL-36424714
// Cuda compilation tools, release 13.0, V13.0.88
// Based on NVVM 20.0.0
//

.version 9.0
.target sm_100
.address_size 64

	// .globl	_Z23generate_random_numbersPfi
.global .align 4 .b8 precalc_xorwow_matrix[102400];
.global .align 4 .b8 precalc_xorwow_offset_matrix[102400];
.global .align 4 .b8 mrg32k3aM1[2304];
.global .align 4 .b8 mrg32k3aM2[2304];
.global .align 4 .b8 mrg32k3aM1SubSeq[2016];
.global .align 4 .b8 mrg32k3aM2SubSeq[2016];
.global .align 4 .b8 mrg32k3aM1Seq[2304];
.global .align 4 .b8 mrg32k3aM2Seq[2304];
.const .align 8 .b8 __cr_lgamma_table[72];

.visible .entry _Z23generate_random_numbersPfi(
	.param .u64 .ptr .align 1 _Z23generate_random_numbersPfi_param_0,
	.param .u32 _Z23generate_random_numbersPfi_param_1
)
{
	.local .align 8 .b8 	__local_depot0[48];
	.reg .b64 	%SP;
	.reg .b64 	%SPL;
	.reg .pred 	%p<64>;
	.reg .b32 	%r<1194>;
	.reg .b32 	%f<3>;
	.reg .b64 	%rd<27>;

	mov.u64 	%SPL, __local_depot0;
	ld.param.u64 	%rd10, [_Z23generate_random_numbersPfi_param_0];
	ld.param.u32 	%r537, [_Z23generate_random_numbersPfi_param_1];
	add.u64 	%rd1, %SPL, 0;
	mov.u32 	%r540, %ctaid.x;
	mov.u32 	%r541, %ntid.x;
	mov.u32 	%r542, %tid.x;
	mad.lo.s32 	%r543, %r540, %r541, %r542;
	cvt.s64.s32 	%rd2, %r543;
	mov.b32 	%r930, 1593684748;
	mov.b32 	%r544, 832094735;
	st.local.v2.u32 	[%rd1], {%r544, %r930};
	mov.b32 	%r545, -123459836;
	mov.b32 	%r546, 1111207954;
	st.local.v2.u32 	[%rd1+8], {%r546, %r545};
	mov.b32 	%r926, 1476011280;
	mov.b32 	%r547, -589760388;
	st.local.v2.u32 	[%rd1+16], {%r547, %r926};
	setp.eq.s32 	%p1, %r543, 0;
	@%p1 bra 	$L__BB0_115;
	mov.b32 	%r913, 0;
	mov.b32 	%r930, 1593684748;
	mov.b32 	%r926, 1476011280;
	mov.u64 	%rd26, %rd2;
$L__BB0_2:
	mov.u64 	%rd3, %rd26;
	and.b64  	%rd4, %rd3, 3;
	setp.eq.s64 	%p2, %rd4, 0;
	@%p2 bra 	$L__BB0_114;
	mul.wide.u32 	%rd12, %r913, 3200;
	mov.u64 	%rd13, precalc_xorwow_matrix;
	add.s64 	%rd5, %rd13, %rd12;
	mov.b32 	%r926, 0;
	mov.u32 	%r927, %r926;
	mov.u32 	%r928, %r926;
	mov.u32 	%r929, %r926;
	mov.u32 	%r930, %r926;
	mov.u32 	%r919, %r926;
$L__BB0_4:
	mul.wide.u32 	%rd14, %r919, 4;
	add.s64 	%rd15, %rd1, %rd14;
	ld.local.u32 	%r10, [%rd15+4];
	shl.b32 	%r11, %r919, 5;
	mov.b32 	%r925, 0;
$L__BB0_5:
	.pragma "nounroll";
	shr.u32 	%r553, %r10, %r925;
	and.b32  	%r554, %r553, 1;
	setp.eq.b32 	%p3, %r554, 1;
	not.pred 	%p4, %p3;
	add.s32 	%r555, %r11, %r925;
	mul.lo.s32 	%r556, %r555, 5;
	mul.wide.u32 	%rd16, %r556, 4;
	add.s64 	%rd6, %rd5, %rd16;
	@%p4 bra 	$L__BB0_7;
	ld.global.u32 	%r557, [%rd6];
	xor.b32  	%r930, %r930, %r557;
	ld.global.u32 	%r558, [%rd6+4];
	xor.b32  	%r929, %r929, %r558;
	ld.global.u32 	%r559, [%rd6+8];
	xor.b32  	%r928, %r928, %r559;
	ld.global.u32 	%r560, [%rd6+12];
	xor.b32  	%r927, %r927, %r560;
	ld.global.u32 	%r561, [%rd6+16];
	xor.b32  	%r926, %r926, %r561;
$L__BB0_7:
	and.b32  	%r563, %r553, 2;
	setp.eq.s32 	%p5, %r563, 0;
	@%p5 bra 	$L__BB0_9;
	ld.global.u32 	%r564, [%rd6+20];
	xor.b32  	%r930, %r930, %r564;
	ld.global.u32 	%r565, [%rd6+24];
	xor.b32  	%r929, %r929, %r565;
	ld.global.u32 	%r566, [%rd6+28];
	xor.b32  	%r928, %r928, %r566;
	ld.global.u32 	%r567, [%rd6+32];
	xor.b32  	%r927, %r927, %r567;
	ld.global.u32 	%r568, [%rd6+36];
	xor.b32  	%r926, %r926, %r568;
$L__BB0_9:
	and.b32  	%r570, %r553, 4;
	setp.eq.s32 	%p6, %r570, 0;
	@%p6 bra 	$L__BB0_11;
	ld.global.u32 	%r571, [%rd6+40];
	xor.b32  	%r930, %r930, %r571;
	ld.global.u32 	%r572, [%rd6+44];
	xor.b32  	%r929, %r929, %r572;
	ld.global.u32 	%r573, [%rd6+48];
	xor.b32  	%r928, %r928, %r573;
	ld.global.u32 	%r574, [%rd6+52];
	xor.b32  	%r927, %r927, %r574;
	ld.global.u32 	%r575, [%rd6+56];
	xor.b32  	%r926, %r926, %r575;
$L__BB0_11:
	and.b32  	%r577, %r553, 8;
	setp.eq.s32 	%p7, %r577, 0;
	@%p7 bra 	$L__BB0_13;
	ld.global.u32 	%r578, [%rd6+60];
	xor.b32  	%r930, %r930, %r578;
	ld.global.u32 	%r579, [%rd6+64];
	xor.b32  	%r929, %r929, %r579;
	ld.global.u32 	%r580, [%rd6+68];
	xor.b32  	%r928, %r928, %r580;
	ld.global.u32 	%r581, [%rd6+72];
	xor.b32  	%r927, %r927, %r581;
	ld.global.u32 	%r582, [%rd6+76];
	xor.b32  	%r926, %r926, %r582;
$L__BB0_13:
	and.b32  	%r584, %r553, 16;
	setp.eq.s32 	%p8, %r584, 0;
	@%p8 bra 	$L__BB0_15;
	ld.global.u32 	%r585, [%rd6+80];
	xor.b32  	%r930, %r930, %r585;
	ld.global.u32 	%r586, [%rd6+84];
	xor.b32  	%r929, %r929, %r586;
	ld.global.u32 	%r587, [%rd6+88];
	xor.b32  	%r928, %r928, %r587;
	ld.global.u32 	%r588, [%rd6+92];
	xor.b32  	%r927, %r927, %r588;
	ld.global.u32 	%r589, [%rd6+96];
	xor.b32  	%r926, %r926, %r589;
$L__BB0_15:
	and.b32  	%r591, %r553, 32;
	setp.eq.s32 	%p9, %r591, 0;
	@%p9 bra 	$L__BB0_17;
	ld.global.u32 	%r592, [%rd6+100];
	xor.b32  	%r930, %r930, %r592;
	ld.global.u32 	%r593, [%rd6+104];
	xor.b32  	%r929, %r929, %r593;
	ld.global.u32 	%r594, [%rd6+108];
	xor.b32  	%r928, %r928, %r594;
	ld.global.u32 	%r595, [%rd6+112];
	xor.b32  	%r927, %r927, %r595;
	ld.global.u32 	%r596, [%rd6+116];
	xor.b32  	%r926, %r926, %r596;
$L__BB0_17:
	and.b32  	%r598, %r553, 64;
	setp.eq.s32 	%p10, %r598, 0;
	@%p10 bra 	$L__BB0_19;
	ld.global.u32 	%r599, [%rd6+120];
	xor.b32  	%r930, %r930, %r599;
	ld.global.u32 	%r600, [%rd6+124];
	xor.b32  	%r929, %r929, %r600;
	ld.global.u32 	%r601, [%rd6+128];
	xor.b32  	%r928, %r928, %r601;
	ld.global.u32 	%r602, [%rd6+132];
	xor.b32  	%r927, %r927, %r602;
	ld.global.u32 	%r603, [%rd6+136];
	xor.b32  	%r926, %r926, %r603;
$L__BB0_19:
	and.b32  	%r605, %r553, 128;
	setp.eq.s32 	%p11, %r605, 0;
	@%p11 bra 	$L__BB0_21;
	ld.global.u32 	%r606, [%rd6+140];
	xor.b32  	%r930, %r930, %r606;
	ld.global.u32 	%r607, [%rd6+144];
	xor.b32  	%r929, %r929, %r607;
	ld.global.u32 	%r608, [%rd6+148];
	xor.b32  	%r928, %r928, %r608;
	ld.global.u32 	%r609, [%rd6+152];
	xor.b32  	%r927, %r927, %r609;
	ld.global.u32 	%r610, [%rd6+156];
	xor.b32  	%r926, %r926, %r610;
$L__BB0_21:
	and.b32  	%r612, %r553, 256;
	setp.eq.s32 	%p12, %r612, 0;
	@%p12 bra 	$L__BB0_23;
	ld.global.u32 	%r613, [%rd6+160];
	xor.b32  	%r930, %r930, %r613;
	ld.global.u32 	%r614, [%rd6+164];
	xor.b32  	%r929, %r929, %r614;
	ld.global.u32 	%r615, [%rd6+168];
	xor.b32  	%r928, %r928, %r615;
	ld.global.u32 	%r616, [%rd6+172];
	xor.b32  	%r927, %r927, %r616;
	ld.global.u32 	%r617, [%rd6+176];
	xor.b32  	%r926, %r926, %r617;
$L__BB0_23:
	and.b32  	%r619, %r553, 512;
	setp.eq.s32 	%p13, %r619, 0;
	@%p13 bra 	$L__BB0_25;
	ld.global.u32 	%r620, [%rd6+180];
	xor.b32  	%r930, %r930, %r620;
	ld.global.u32 	%r621, [%rd6+184];
	xor.b32  	%r929, %r929, %r621;
	ld.global.u32 	%r622, [%rd6+188];
	xor.b32  	%r928, %r928, %r622;
	ld.global.u32 	%r623, [%rd6+192];
	xor.b32  	%r927, %r927, %r623;
	ld.global.u32 	%r624, [%rd6+196];
	xor.b32  	%r926, %r926, %r624;
$L__BB0_25:
	and.b32  	%r626, %r553, 1024;
	setp.eq.s32 	%p14, %r626, 0;
	@%p14 bra 	$L__BB0_27;
	ld.global.u32 	%r627, [%rd6+200];
	xor.b32  	%r930, %r930, %r627;
	ld.global.u32 	%r628, [%rd6+204];
	xor.b32  	%r929, %r929, %r628;
	ld.global.u32 	%r629, [%rd6+208];
	xor.b32  	%r928, %r928, %r629;
	ld.global.u32 	%r630, [%rd6+212];
	xor.b32  	%r927, %r927, %r630;
	ld.global.u32 	%r631, [%rd6+216];
	xor.b32  	%r926, %r926, %r631;
$L__BB0_27:
	and.b32  	%r633, %r553, 2048;
	setp.eq.s32 	%p15, %r633, 0;
	@%p15 bra 	$L__BB0_29;
	ld.global.u32 	%r634, [%rd6+220];
	xor.b32  	%r930, %r930, %r634;
	ld.global.u32 	%r635, [%rd6+224];
	xor.b32  	%r929, %r929, %r635;
	ld.global.u32 	%r636, [%rd6+228];
	xor.b32  	%r928, %r928, %r636;
	ld.global.u32 	%r637, [%rd6+232];
	xor.b32  	%r927, %r927, %r637;
	ld.global.u32 	%r638, [%rd6+236];
	xor.b32  	%r926, %r926, %r638;
$L__BB0_29:
	and.b32  	%r640, %r553, 4096;
	setp.eq.s32 	%p16, %r640, 0;
	@%p16 bra 	$L__BB0_31;
	ld.global.u32 	%r641, [%rd6+240];
	xor.b32  	%r930, %r930, %r641;
	ld.global.u32 	%r642, [%rd6+244];
	xor.b32  	%r929, %r929, %r642;
	ld.global.u32 	%r643, [%rd6+248];
	xor.b32  	%r928, %r928, %r643;
	ld.global.u32 	%r644, [%rd6+252];
	xor.b32  	%r927, %r927, %r644;
	ld.global.u32 	%r645, [%rd6+256];
	xor.b32  	%r926, %r926, %r645;
$L__BB0_31:
	and.b32  	%r647, %r553, 8192;
	setp.eq.s32 	%p17, %r647, 0;
	@%p17 bra 	$L__BB0_33;
	ld.global.u32 	%r648, [%rd6+260];
	xor.b32  	%r930, %r930, %r648;
	ld.global.u32 	%r649, [%rd6+264];
	xor.b32  	%r929, %r929, %r649;
	ld.global.u32 	%r650, [%rd6+268];
	xor.b32  	%r928, %r928, %r650;
	ld.global.u32 	%r651, [%rd6+272];
	xor.b32  	%r927, %r927, %r651;
	ld.global.u32 	%r652, [%rd6+276];
	xor.b32  	%r926, %r926, %r652;
$L__BB0_33:
	and.b32  	%r654, %r553, 16384;
	setp.eq.s32 	%p18, %r654, 0;
	@%p18 bra 	$L__BB0_35;
	ld.global.u32 	%r655, [%rd6+280];
	xor.b32  	%r930, %r930, %r655;
	ld.global.u32 	%r656, [%rd6+284];
	xor.b32  	%r929, %r929, %r656;
	ld.global.u32 	%r657, [%rd6+288];
	xor.b32  	%r928, %r928, %r657;
	ld.global.u32 	%r658, [%rd6+292];
	xor.b32  	%r927, %r927, %r658;
	ld.global.u32 	%r659, [%rd6+296];
	xor.b32  	%r926, %r926, %r659;
$L__BB0_35:
	and.b32  	%r661, %r553, 32768;
	setp.eq.s32 	%p19, %r661, 0;
	@%p19 bra 	$L__BB0_37;
	ld.global.u32 	%r662, [%rd6+300];
	xor.b32  	%r930, %r930, %r662;
	ld.global.u32 	%r663, [%rd6+304];
	xor.b32  	%r929, %r929, %r663;
	ld.global.u32 	%r664, [%rd6+308];
	xor.b32  	%r928, %r928, %r664;
	ld.global.u32 	%r665, [%rd6+312];
	xor.b32  	%r927, %r927, %r665;
	ld.global.u32 	%r666, [%rd6+316];
	xor.b32  	%r926, %r926, %r666;
$L__BB0_37:
	add.s32 	%r925, %r925, 16;
	setp.ne.s32 	%p20, %r925, 32;
	@%p20 bra 	$L__BB0_5;
	mad.lo.s32 	%r667, %r919, -31, %r11;
	add.s32 	%r919, %r667, 1;
	setp.ne.s32 	%p21, %r919, 5;
	@%p21 bra 	$L__BB0_4;
	st.local.u32 	[%rd1+4], %r930;
	st.local.v2.u32 	[%rd1+8], {%r929, %r928};
	st.local.v2.u32 	[%rd1+16], {%r927, %r926};
	setp.eq.s64 	%p22, %rd4, 1;
	@%p22 bra 	$L__BB0_114;
	mov.b32 	%r926, 0;
	mov.u32 	%r1019, %r926;
	mov.u32 	%r1020, %r926;
	mov.u32 	%r1021, %r926;
	mov.u32 	%r930, %r926;
	mov.u32 	%r1011, %r926;
$L__BB0_41:
	mul.wide.u32 	%rd17, %r1011, 4;
	add.s64 	%rd18, %rd1, %rd17;
	ld.local.u32 	%r186, [%rd18+4];
	shl.b32 	%r187, %r1011, 5;
	mov.b32 	%r1017, 0;
$L__BB0_42:
	.pragma "nounroll";
	shr.u32 	%r670, %r186, %r1017;
	and.b32  	%r671, %r670, 1;
	setp.eq.b32 	%p23, %r671, 1;
	not.pred 	%p24, %p23;
	add.s32 	%r672, %r187, %r1017;
	mul.lo.s32 	%r673, %r672, 5;
	mul.wide.u32 	%rd19, %r673, 4;
	add.s64 	%rd7, %rd5, %rd19;
	@%p24 bra 	$L__BB0_44;
	ld.global.u32 	%r674, [%rd7];
	xor.b32  	%r930, %r930, %r674;
	ld.global.u32 	%r675, [%rd7+4];
	xor.b32  	%r1021, %r1021, %r675;
	ld.global.u32 	%r676, [%rd7+8];
	xor.b32  	%r1020, %r1020, %r676;
	ld.global.u32 	%r677, [%rd7+12];
	xor.b32  	%r1019, %r1019, %r677;
	ld.global.u32 	%r678, [%rd7+16];
	xor.b32  	%r926, %r926, %r678;
$L__BB0_44:
	and.b32  	%r680, %r670, 2;
	setp.eq.s32 	%p25, %r680, 0;
	@%p25 bra 	$L__BB0_46;
	ld.global.u32 	%r681, [%rd7+20];
	xor.b32  	%r930, %r930, %r681;
	ld.global.u32 	%r682, [%rd7+24];
	xor.b32  	%r1021, %r1021, %r682;
	ld.global.u32 	%r683, [%rd7+28];
	xor.b32  	%r1020, %r1020, %r683;
	ld.global.u32 	%r684, [%rd7+32];
	xor.b32  	%r1019, %r1019, %r684;
	ld.global.u32 	%r685, [%rd7+36];
	xor.b32  	%r926, %r926, %r685;
$L__BB0_46:
	and.b32  	%r687, %r670, 4;
	setp.eq.s32 	%p26, %r687, 0;
	@%p26 bra 	$L__BB0_48;
	ld.global.u32 	%r688, [%rd7+40];
	xor.b32  	%r930, %r930, %r688;
	ld.global.u32 	%r689, [%rd7+44];
	xor.b32  	%r1021, %r1021, %r689;
	ld.global.u32 	%r690, [%rd7+48];
	xor.b32  	%r1020, %r1020, %r690;
	ld.global.u32 	%r691, [%rd7+52];
	xor.b32  	%r1019, %r1019, %r691;
	ld.global.u32 	%r692, [%rd7+56];
	xor.b32  	%r926, %r926, %r692;
$L__BB0_48:
	and.b32  	%r694, %r670, 8;
	setp.eq.s32 	%p27, %r694, 0;
	@%p27 bra 	$L__BB0_50;
	ld.global.u32 	%r695, [%rd7+60];
	xor.b32  	%r930, %r930, %r695;
	ld.global.u32 	%r696, [%rd7+64];
	xor.b32  	%r1021, %r1021, %r696;
	ld.global.u32 	%r697, [%rd7+68];
	xor.b32  	%r1020, %r1020, %r697;
	ld.global.u32 	%r698, [%rd7+72];
	xor.b32  	%r1019, %r1019, %r698;
	ld.global.u32 	%r699, [%rd7+76];
	xor.b32  	%r926, %r926, %r699;
$L__BB0_50:
	and.b32  	%r701, %r670, 16;
	setp.eq.s32 	%p28, %r701, 0;
	@%p28 bra 	$L__BB0_52;
	ld.global.u32 	%r702, [%rd7+80];
	xor.b32  	%r930, %r930, %r702;
	ld.global.u32 	%r703, [%rd7+84];
	xor.b32  	%r1021, %r1021, %r703;
	ld.global.u32 	%r704, [%rd7+88];
	xor.b32  	%r1020, %r1020, %r704;
	ld.global.u32 	%r705, [%rd7+92];
	xor.b32  	%r1019, %r1019, %r705;
	ld.global.u32 	%r706, [%rd7+96];
	xor.b32  	%r926, %r926, %r706;
$L__BB0_52:
	and.b32  	%r708, %r670, 32;
	setp.eq.s32 	%p29, %r708, 0;
	@%p29 bra 	$L__BB0_54;
	ld.global.u32 	%r709, [%rd7+100];
	xor.b32  	%r930, %r930, %r709;
	ld.global.u32 	%r710, [%rd7+104];
	xor.b32  	%r1021, %r1021, %r710;
	ld.global.u32 	%r711, [%rd7+108];
	xor.b32  	%r1020, %r1020, %r711;
	ld.global.u32 	%r712, [%rd7+112];
	xor.b32  	%r1019, %r1019, %r712;
	ld.global.u32 	%r713, [%rd7+116];
	xor.b32  	%r926, %r926, %r713;
$L__BB0_54:
	and.b32  	%r715, %r670, 64;
	setp.eq.s32 	%p30, %r715, 0;
	@%p30 bra 	$L__BB0_56;
	ld.global.u32 	%r716, [%rd7+120];
	xor.b32  	%r930, %r930, %r716;
	ld.global.u32 	%r717, [%rd7+124];
	xor.b32  	%r1021, %r1021, %r717;
	ld.global.u32 	%r718, [%rd7+128];
	xor.b32  	%r1020, %r1020, %r718;
	ld.global.u32 	%r719, [%rd7+132];
	xor.b32  	%r1019, %r1019, %r719;
	ld.global.u32 	%r720, [%rd7+136];
	xor.b32  	%r926, %r926, %r720;
$L__BB0_56:
	and.b32  	%r722, %r670, 128;
	setp.eq.s32 	%p31, %r722, 0;
	@%p31 bra 	$L__BB0_58;
	ld.global.u32 	%r723, [%rd7+140];
	xor.b32  	%r930, %r930, %r723;
	ld.global.u32 	%r724, [%rd7+144];
	xor.b32  	%r1021, %r1021, %r724;
	ld.global.u32 	%r725, [%rd7+148];
	xor.b32  	%r1020, %r1020, %r725;
	ld.global.u32 	%r726, [%rd7+152];
	xor.b32  	%r1019, %r1019, %r726;
	ld.global.u32 	%r727, [%rd7+156];
	xor.b32  	%r926, %r926, %r727;
$L__BB0_58:
	and.b32  	%r729, %r670, 256;
	setp.eq.s32 	%p32, %r729, 0;
	@%p32 bra 	$L__BB0_60;
	ld.global.u32 	%r730, [%rd7+160];
	xor.b32  	%r930, %r930, %r730;
	ld.global.u32 	%r731, [%rd7+164];
	xor.b32  	%r1021, %r1021, %r731;
	ld.global.u32 	%r732, [%rd7+168];
	xor.b32  	%r1020, %r1020, %r732;
	ld.global.u32 	%r733, [%rd7+172];
	xor.b32  	%r1019, %r1019, %r733;
	ld.global.u32 	%r734, [%rd7+176];
	xor.b32  	%r926, %r926, %r734;
$L__BB0_60:
	and.b32  	%r736, %r670, 512;
	setp.eq.s32 	%p33, %r736, 0;
	@%p33 bra 	$L__BB0_62;
	ld.global.u32 	%r737, [%rd7+180];
	xor.b32  	%r930, %r930, %r737;
	ld.global.u32 	%r738, [%rd7+184];
	xor.b32  	%r1021, %r1021, %r738;
	ld.global.u32 	%r739, [%rd7+188];
	xor.b32  	%r1020, %r1020, %r739;
	ld.global.u32 	%r740, [%rd7+192];
	xor.b32  	%r1019, %r1019, %r740;
	ld.global.u32 	%r741, [%rd7+196];
	xor.b32  	%r926, %r926, %r741;
$L__BB0_62:
	and.b32  	%r743, %r670, 1024;
	setp.eq.s32 	%p34, %r743, 0;
	@%p34 bra 	$L__BB0_64;
	ld.global.u32 	%r744, [%rd7+200];
	xor.b32  	%r930, %r930, %r744;
	ld.global.u32 	%r745, [%rd7+204];
	xor.b32  	%r1021, %r1021, %r745;
	ld.global.u32 	%r746, [%rd7+208];
	xor.b32  	%r1020, %r1020, %r746;
	ld.global.u32 	%r747, [%rd7+212];
	xor.b32  	%r1019, %r1019, %r747;
	ld.global.u32 	%r748, [%rd7+216];
	xor.b32  	%r926, %r926, %r748;
$L__BB0_64:
	and.b32  	%r750, %r670, 2048;
	setp.eq.s32 	%p35, %r750, 0;
	@%p35 bra 	$L__BB0_66;
	ld.global.u32 	%r751, [%rd7+220];
	xor.b32  	%r930, %r930, %r751;
	ld.global.u32 	%r752, [%rd7+224];
	xor.b32  	%r1021, %r1021, %r752;
	ld.global.u32 	%r753, [%rd7+228];
	xor.b32  	%r1020, %r1020, %r753;
	ld.global.u32 	%r754, [%rd7+232];
	xor.b32  	%r1019, %r1019, %r754;
	ld.global.u32 	%r755, [%rd7+236];
	xor.b32  	%r926, %r926, %r755;
$L__BB0_66:
	and.b32  	%r757, %r670, 4096;
	setp.eq.s32 	%p36, %r757, 0;
	@%p36 bra 	$L__BB0_68;
	ld.global.u32 	%r758, [%rd7+240];
	xor.b32  	%r930, %r930, %r758;
	ld.global.u32 	%r759, [%rd7+244];
	xor.b32  	%r1021, %r1021, %r759;
	ld.global.u32 	%r760, [%rd7+248];
	xor.b32  	%r1020, %r1020, %r760;
	ld.global.u32 	%r761, [%rd7+252];
	xor.b32  	%r1019, %r1019, %r761;
	ld.global.u32 	%r762, [%rd7+256];
	xor.b32  	%r926, %r926, %r762;
$L__BB0_68:
	and.b32  	%r764, %r670, 8192;
	setp.eq.s32 	%p37, %r764, 0;
	@%p37 bra 	$L__BB0_70;
	ld.global.u32 	%r765, [%rd7+260];
	xor.b32  	%r930, %r930, %r765;
	ld.global.u32 	%r766, [%rd7+264];
	xor.b32  	%r1021, %r1021, %r766;
	ld.global.u32 	%r767, [%rd7+268];
	xor.b32  	%r1020, %r1020, %r767;
	ld.global.u32 	%r768, [%rd7+272];
	xor.b32  	%r1019, %r1019, %r768;
	ld.global.u32 	%r769, [%rd7+276];
	xor.b32  	%r926, %r926, %r769;
$L__BB0_70:
	and.b32  	%r771, %r670, 16384;
	setp.eq.s32 	%p38, %r771, 0;
	@%p38 bra 	$L__BB0_72;
	ld.global.u32 	%r772, [%rd7+280];
	xor.b32  	%r930, %r930, %r772;
	ld.global.u32 	%r773, [%rd7+284];
	xor.b32  	%r1021, %r1021, %r773;
	ld.global.u32 	%r774, [%rd7+288];
	xor.b32  	%r1020, %r1020, %r774;
	ld.global.u32 	%r775, [%rd7+292];
	xor.b32  	%r1019, %r1019, %r775;
	ld.global.u32 	%r776, [%rd7+296];
	xor.b32  	%r926, %r926, %r776;
$L__BB0_72:
	and.b32  	%r778, %r670, 32768;
	setp.eq.s32 	%p39, %r778, 0;
	@%p39 bra 	$L__BB0_74;
	ld.global.u32 	%r779, [%rd7+300];
	xor.b32  	%r930, %r930, %r779;
	ld.global.u32 	%r780, [%rd7+304];
	xor.b32  	%r1021, %r1021, %r780;
	ld.global.u32 	%r781, [%rd7+308];
	xor.b32  	%r1020, %r1020, %r781;
	ld.global.u32 	%r782, [%rd7+312];
	xor.b32  	%r1019, %r1019, %r782;
	ld.global.u32 	%r783, [%rd7+316];
	xor.b32  	%r926, %r926, %r783;
$L__BB0_74:
	add.s32 	%r1017, %r1017, 16;
	setp.ne.s32 	%p40, %r1017, 32;
	@%p40 bra 	$L__BB0_42;
	mad.lo.s32 	%r784, %r1011, -31, %r187;
	add.s32 	%r1011, %r784, 1;
	setp.ne.s32 	%p41, %r1011, 5;
	@%p41 bra 	$L__BB0_41;
	st.local.u32 	[%rd1+4], %r930;
	st.local.v2.u32 	[%rd1+8], {%r1021, %r1020};
	st.local.v2.u32 	[%rd1+16], {%r1019, %r926};
	setp.ne.s64 	%p42, %rd4, 3;
	@%p42 bra 	$L__BB0_114;
	mov.b32 	%r926, 0;
	mov.u32 	%r1111, %r926;
	mov.u32 	%r1112, %r926;
	mov.u32 	%r1113, %r926;
	mov.u32 	%r930, %r926;
	mov.u32 	%r1103, %r926;
$L__BB0_78:
	mul.wide.u32 	%rd20, %r1103, 4;
	add.s64 	%rd21, %rd1, %rd20;
	ld.local.u32 	%r362, [%rd21+4];
	shl.b32 	%r363, %r1103, 5;
	mov.b32 	%r1109, 0;
$L__BB0_79:
	.pragma "nounroll";
	shr.u32 	%r787, %r362, %r1109;
	and.b32  	%r788, %r787, 1;
	setp.eq.b32 	%p43, %r788, 1;
	not.pred 	%p44, %p43;
	add.s32 	%r789, %r363, %r1109;
	mul.lo.s32 	%r790, %r789, 5;
	mul.wide.u32 	%rd22, %r790, 4;
	add.s64 	%rd8, %rd5, %rd22;
	@%p44 bra 	$L__BB0_81;
	ld.global.u32 	%r791, [%rd8];
	xor.b32  	%r930, %r930, %r791;
	ld.global.u32 	%r792, [%rd8+4];
	xor.b32  	%r1113, %r1113, %r792;
	ld.global.u32 	%r793, [%rd8+8];
	xor.b32  	%r1112, %r1112, %r793;
	ld.global.u32 	%r794, [%rd8+12];
	xor.b32  	%r1111, %r1111, %r794;
	ld.global.u32 	%r795, [%rd8+16];
	xor.b32  	%r926, %r926, %r795;
$L__BB0_81:
	and.b32  	%r797, %r787, 2;
	setp.eq.s32 	%p45, %r797, 0;
	@%p45 bra 	$L__BB0_83;
	ld.global.u32 	%r798, [%rd8+20];
	xor.b32  	%r930, %r930, %r798;
	ld.global.u32 	%r799, [%rd8+24];
	xor.b32  	%r1113, %r1113, %r799;
	ld.global.u32 	%r800, [%rd8+28];
	xor.b32  	%r1112, %r1112, %r800;
	ld.global.u32 	%r801, [%rd8+32];
	xor.b32  	%r1111, %r1111, %r801;
	ld.global.u32 	%r802, [%rd8+36];
	xor.b32  	%r926, %r926, %r802;
$L__BB0_83:
	and.b32  	%r804, %r787, 4;
	setp.eq.s32 	%p46, %r804, 0;
	@%p46 bra 	$L__BB0_85;
	ld.global.u32 	%r805, [%rd8+40];
	xor.b32  	%r930, %r930, %r805;
	ld.global.u32 	%r806, [%rd8+44];
	xor.b32  	%r1113, %r1113, %r806;
	ld.global.u32 	%r807, [%rd8+48];
	xor.b32  	%r1112, %r1112, %r807;
	ld.global.u32 	%r808, [%rd8+52];
	xor.b32  	%r1111, %r1111, %r808;
	ld.global.u32 	%r809, [%rd8+56];
	xor.b32  	%r926, %r926, %r809;
$L__BB0_85:
	and.b32  	%r811, %r787, 8;
	setp.eq.s32 	%p47, %r811, 0;
	@%p47 bra 	$L__BB0_87;
	ld.global.u32 	%r812, [%rd8+60];
	xor.b32  	%r930, %r930, %r812;
	ld.global.u32 	%r813, [%rd8+64];
	xor.b32  	%r1113, %r1113, %r813;
	ld.global.u32 	%r814, [%rd8+68];
	xor.b32  	%r1112, %r1112, %r814;
	ld.global.u32 	%r815, [%rd8+72];
	xor.b32  	%r1111, %r1111, %r815;
	ld.global.u32 	%r816, [%rd8+76];
	xor.b32  	%r926, %r926, %r816;
$L__BB0_87:
	and.b32  	%r818, %r787, 16;
	setp.eq.s32 	%p48, %r818, 0;
	@%p48 bra 	$L__BB0_89;
	ld.global.u32 	%r819, [%rd8+80];
	xor.b32  	%r930, %r930, %r819;
	ld.global.u32 	%r820, [%rd8+84];
	xor.b32  	%r1113, %r1113, %r820;
	ld.global.u32 	%r821, [%rd8+88];
	xor.b32  	%r1112, %r1112, %r821;
	ld.global.u32 	%r822, [%rd8+92];
	xor.b32  	%r1111, %r1111, %r822;
	ld.global.u32 	%r823, [%rd8+96];
	xor.b32  	%r926, %r926, %r823;
$L__BB0_89:
	and.b32  	%r825, %r787, 32;
	setp.eq.s32 	%p49, %r825, 0;
	@%p49 bra 	$L__BB0_91;
	ld.global.u32 	%r826, [%rd8+100];
	xor.b32  	%r930, %r930, %r826;
	ld.global.u32 	%r827, [%rd8+104];
	xor.b32  	%r1113, %r1113, %r827;
	ld.global.u32 	%r828, [%rd8+108];
	xor.b32  	%r1112, %r1112, %r828;
	ld.global.u32 	%r829, [%rd8+112];
	xor.b32  	%r1111, %r1111, %r829;
	ld.global.u32 	%r830, [%rd8+116];
	xor.b32  	%r926, %r926, %r830;
$L__BB0_91:
	and.b32  	%r832, %r787, 64;
	setp.eq.s32 	%p50, %r832, 0;
	@%p50 bra 	$L__BB0_93;
	ld.global.u32 	%r833, [%rd8+120];
	xor.b32  	%r930, %r930, %r833;
	ld.global.u32 	%r834, [%rd8+124];
	xor.b32  	%r1113, %r1113, %r834;
	ld.global.u32 	%r835, [%rd8+128];
	xor.b32  	%r1112, %r1112, %r835;
	ld.global.u32 	%r836, [%rd8+132];
	xor.b32  	%r1111, %r1111, %r836;
	ld.global.u32 	%r837, [%rd8+136];
	xor.b32  	%r926, %r926, %r837;
$L__BB0_93:
	and.b32  	%r839, %r787, 128;
	setp.eq.s32 	%p51, %r839, 0;
	@%p51 bra 	$L__BB0_95;
	ld.global.u32 	%r840, [%rd8+140];
	xor.b32  	%r930, %r930, %r840;
	ld.global.u32 	%r841, [%rd8+144];
	xor.b32  	%r1113, %r1113, %r841;
	ld.global.u32 	%r842, [%rd8+148];
	xor.b32  	%r1112, %r1112, %r842;
	ld.global.u32 	%r843, [%rd8+152];
	xor.b32  	%r1111, %r1111, %r843;
	ld.global.u32 	%r844, [%rd8+156];
	xor.b32  	%r926, %r926, %r844;
$L__BB0_95:
	and.b32  	%r846, %r787, 256;
	setp.eq.s32 	%p52, %r846, 0;
	@%p52 bra 	$L__BB0_97;
	ld.global.u32 	%r847, [%rd8+160];
	xor.b32  	%r930, %r930, %r847;
	ld.global.u32 	%r848, [%rd8+164];
	xor.b32  	%r1113, %r1113, %r848;
	ld.global.u32 	%r849, [%rd8+168];
	xor.b32  	%r1112, %r1112, %r849;
	ld.global.u32 	%r850, [%rd8+172];
	xor.b32  	%r1111, %r1111, %r850;
	ld.global.u32 	%r851, [%rd8+176];
	xor.b32  	%r926, %r926, %r851;
$L__BB0_97:
	and.b32  	%r853, %r787, 512;
	setp.eq.s32 	%p53, %r853, 0;
	@%p53 bra 	$L__BB0_99;
	ld.global.u32 	%r854, [%rd8+180];
	xor.b32  	%r930, %r930, %r854;
	ld.global.u32 	%r855, [%rd8+184];
	xor.b32  	%r1113, %r1113, %r855;
	ld.global.u32 	%r856, [%rd8+188];
	xor.b32  	%r1112, %r1112, %r856;
	ld.global.u32 	%r857, [%rd8+192];
	xor.b32  	%r1111, %r1111, %r857;
	ld.global.u32 	%r858, [%rd8+196];
	xor.b32  	%r926, %r926, %r858;
$L__BB0_99:
	and.b32  	%r860, %r787, 1024;
	setp.eq.s32 	%p54, %r860, 0;
	@%p54 bra 	$L__BB0_101;
	ld.global.u32 	%r861, [%rd8+200];
	xor.b32  	%r930, %r930, %r861;
	ld.global.u32 	%r862, [%rd8+204];
	xor.b32  	%r1113, %r1113, %r862;
	ld.global.u32 	%r863, [%rd8+208];
	xor.b32  	%r1112, %r1112, %r863;
	ld.global.u32 	%r864, [%rd8+212];
	xor.b32  	%r1111, %r1111, %r864;
	ld.global.u32 	%r865, [%rd8+216];
	xor.b32  	%r926, %r926, %r865;
$L__BB0_101:
	and.b32  	%r867, %r787, 2048;
	setp.eq.s32 	%p55, %r867, 0;
	@%p55 bra 	$L__BB0_103;
	ld.global.u32 	%r868, [%rd8+220];
	xor.b32  	%r930, %r930, %r868;
	ld.global.u32 	%r869, [%rd8+224];
	xor.b32  	%r1113, %r1113, %r869;
	ld.global.u32 	%r870, [%rd8+228];
	xor.b32  	%r1112, %r1112, %r870;
	ld.global.u32 	%r871, [%rd8+232];
	xor.b32  	%r1111, %r1111, %r871;
	ld.global.u32 	%r872, [%rd8+236];
	xor.b32  	%r926, %r926, %r872;
$L__BB0_103:
	and.b32  	%r874, %r787, 4096;
	setp.eq.s32 	%p56, %r874, 0;
	@%p56 bra 	$L__BB0_105;
	ld.global.u32 	%r875, [%rd8+240];
	xor.b32  	%r930, %r930, %r875;
	ld.global.u32 	%r876, [%rd8+244];
	xor.b32  	%r1113, %r1113, %r876;
	ld.global.u32 	%r877, [%rd8+248];
	xor.b32  	%r1112, %r1112, %r877;
	ld.global.u32 	%r878, [%rd8+252];
	xor.b32  	%r1111, %r1111, %r878;
	ld.global.u32 	%r879, [%rd8+256];
	xor.b32  	%r926, %r926, %r879;
$L__BB0_105:
	and.b32  	%r881, %r787, 8192;
	setp.eq.s32 	%p57, %r881, 0;
	@%p57 bra 	$L__BB0_107;
	ld.global.u32 	%r882, [%rd8+260];
	xor.b32  	%r930, %r930, %r882;
	ld.global.u32 	%r883, [%rd8+264];
	xor.b32  	%r1113, %r1113, %r883;
	ld.global.u32 	%r884, [%rd8+268];
	xor.b32  	%r1112, %r1112, %r884;
	ld.global.u32 	%r885, [%rd8+272];
	xor.b32  	%r1111, %r1111, %r885;
	ld.global.u32 	%r886, [%rd8+276];
	xor.b32  	%r926, %r926, %r886;
$L__BB0_107:
	and.b32  	%r888, %r787, 16384;
	setp.eq.s32 	%p58, %r888, 0;
	@%p58 bra 	$L__BB0_109;
	ld.global.u32 	%r889, [%rd8+280];
	xor.b32  	%r930, %r930, %r889;
	ld.global.u32 	%r890, [%rd8+284];
	xor.b32  	%r1113, %r1113, %r890;
	ld.global.u32 	%r891, [%rd8+288];
	xor.b32  	%r1112, %r1112, %r891;
	ld.global.u32 	%r892, [%rd8+292];
	xor.b32  	%r1111, %r1111, %r892;
	ld.global.u32 	%r893, [%rd8+296];
	xor.b32  	%r926, %r926, %r893;
$L__BB0_109:
	and.b32  	%r895, %r787, 32768;
	setp.eq.s32 	%p59, %r895, 0;
	@%p59 bra 	$L__BB0_111;
	ld.global.u32 	%r896, [%rd8+300];
	xor.b32  	%r930, %r930, %r896;
	ld.global.u32 	%r897, [%rd8+304];
	xor.b32  	%r1113, %r1113, %r897;
	ld.global.u32 	%r898, [%rd8+308];
	xor.b32  	%r1112, %r1112, %r898;
	ld.global.u32 	%r899, [%rd8+312];
	xor.b32  	%r1111, %r1111, %r899;
	ld.global.u32 	%r900, [%rd8+316];
	xor.b32  	%r926, %r926, %r900;
$L__BB0_111:
	add.s32 	%r1109, %r1109, 16;
	setp.ne.s32 	%p60, %r1109, 32;
	@%p60 bra 	$L__BB0_79;
	mad.lo.s32 	%r901, %r1103, -31, %r363;
	add.s32 	%r1103, %r901, 1;
	setp.ne.s32 	%p61, %r1103, 5;
	@%p61 bra 	$L__BB0_78;
	st.local.u32 	[%rd1+4], %r930;
	st.local.v2.u32 	[%rd1+8], {%r1113, %r1112};
	st.local.v2.u32 	[%rd1+16], {%r1111, %r926};
$L__BB0_114:
	shr.u64 	%rd26, %rd3, 2;
	add.s32 	%r913, %r913, 1;
	setp.gt.u64 	%p62, %rd3, 3;
	@%p62 bra 	$L__BB0_2;
$L__BB0_115:
	cvt.u32.u64 	%r902, %rd2;
	setp.ge.s32 	%p63, %r902, %r537;
	@%p63 bra 	$L__BB0_117;
	shr.u32 	%r903, %r930, 2;
	xor.b32  	%r904, %r903, %r930;
	shl.b32 	%r905, %r926, 4;
	shl.b32 	%r906, %r904, 1;
	xor.b32  	%r907, %r906, %r905;
	xor.b32  	%r908, %r907, %r904;
	xor.b32  	%r909, %r908, %r926;
	add.s32 	%r910, %r909, 832457172;
	cvt.rn.f32.u32 	%f1, %r910;
	fma.rn.f32 	%f2, %f1, 0f2F800000, 0f2F000000;
	cvta.to.global.u64 	%rd23, %rd10;
	shl.b64 	%rd24, %rd2, 2;
	add.s64 	%rd25, %rd23, %rd24;
	st.global.f32 	[%rd25], %f2;
$L__BB0_117:
	ret;

}


// ===== COMPILED SASS (sm_100) =====

	.target	sm_100

	.elftype	@"ET_EXEC"


//--------------------- .note.nv.tkinfo           --------------------------
	.section	.note.nv.tkinfo,"",@"SHT_NOTE"
	.sectionflags	@"SHF_NOTE_NV_TKINFO"
	.tkinfo
        /*0018*/ 	.word	0x00000002
        /*0030*/ 	.string	""
        /*0030*/ 	.string	"ptxas"
        /*0030*/ 	.string	"Cuda compilation tools, release 13.0, V13.0.88"
        /*0030*/ 	.string	"Build cuda_13.0.r13.0/compiler.36424714_0"
        /*0030*/ 	.string	"-arch sm_100 -m 64 "



//--------------------- .note.nv.cuinfo           --------------------------
	.section	.note.nv.cuinfo,"",@"SHT_NOTE"
	.sectionflags	@"SHF_NOTE_NV_CUINFO"
        /*0018*/ 	.short	0x0002
        /*001a*/ 	.short	0x0064
        /*001c*/ 	.short	0x0082
	.zero		2


//--------------------- .nv.info                  --------------------------
	.section	.nv.info,"",@"SHT_CUDA_INFO"
	.align	4


	//----- nvinfo : EIATTR_REGCOUNT
	.align		4
        /*0000*/ 	.byte	0x04, 0x2f
        /*0002*/ 	.short	(.L_10 - .L_9)
	.align		4
.L_9:
        /*0004*/ 	.word	index@(_Z23generate_random_numbersPfi)
        /*0008*/ 	.word	0x00000020


	//----- nvinfo : EIATTR_FRAME_SIZE
	.align		4
.L_10:
        /*000c*/ 	.byte	0x04, 0x11
        /*000e*/ 	.short	(.L_12 - .L_11)
	.align		4
.L_11:
        /*0010*/ 	.word	index@(_Z23generate_random_numbersPfi)
        /*0014*/ 	.word	0x00000030


	//----- nvinfo : EIATTR_MIN_STACK_SIZE
	.align		4
.L_12:
        /*0018*/ 	.byte	0x04, 0x12
        /*001a*/ 	.short	(.L_14 - .L_13)
	.align		4
.L_13:
        /*001c*/ 	.word	index@(_Z23generate_random_numbersPfi)
        /*0020*/ 	.word	0x00000030
.L_14:


//--------------------- .nv.compat                --------------------------
	.section	.nv.compat,"",@"SHT_CUDA_COMPAT_INFO"
	.align	4
        /*0000*/ 	.byte	0x02, 0x09, 0x00, 0x00, 0x02, 0x02, 0x01, 0x00, 0x02, 0x05, 0x05, 0x00, 0x03, 0x07, 0x01, 0x01
        /*0010*/ 	.byte	0x02, 0x03, 0x00, 0x00, 0x02, 0x06, 0x01, 0x00, 0x04, 0x0b, 0x08, 0x00, 0x09, 0x00, 0x00, 0x00
        /*0020*/ 	.byte	0x00, 0x00, 0x00, 0x00


//--------------------- .nv.info._Z23generate_random_numbersPfi --------------------------
	.section	.nv.info._Z23generate_random_numbersPfi,"",@"SHT_CUDA_INFO"
	.sectionflags	@""
	.align	4


	//----- nvinfo : EIATTR_CUDA_API_VERSION
	.align		4
        /*0000*/ 	.byte	0x04, 0x37
        /*0002*/ 	.short	(.L_16 - .L_15)
.L_15:
        /*0004*/ 	.word	0x00000082


	//----- nvinfo : EIATTR_KPARAM_INFO
	.align		4
.L_16:
        /*0008*/ 	.byte	0x04, 0x17
        /*000a*/ 	.short	(.L_18 - .L_17)
.L_17:
        /*000c*/ 	.word	0x00000000
        /*0010*/ 	.short	0x0001
        /*0012*/ 	.short	0x0008
        /*0014*/ 	.byte	0x00, 0xf0, 0x11, 0x00


	//----- nvinfo : EIATTR_KPARAM_INFO
	.align		4
.L_18:
        /*0018*/ 	.byte	0x04, 0x17
        /*001a*/ 	.short	(.L_20 - .L_19)
.L_19:
        /*001c*/ 	.word	0x00000000
        /*0020*/ 	.short	0x0000
        /*0022*/ 	.short	0x0000
        /*0024*/ 	.byte	0x00, 0xf5, 0x21, 0x00


	//----- nvinfo : EIATTR_SPARSE_MMA_MASK
	.align		4
.L_20:
        /*0028*/ 	.byte	0x03, 0x50
        /*002a*/ 	.short	0x0000


	//----- nvinfo : EIATTR_MAXREG_COUNT
	.align		4
        /*002c*/ 	.byte	0x03, 0x1b
        /*002e*/ 	.short	0x00ff


	//----- nvinfo : EIATTR_MERCURY_ISA_VERSION
	.align		4
        /*0030*/ 	.byte	0x03, 0x5f
        /*0032*/ 	.short	0x0101


	//----- nvinfo : EIATTR_VRC_CTA_INIT_COUNT
	.align		4
        /*0034*/ 	.byte	0x02, 0x4a
	.zero		1
	.zero		1


	//----- nvinfo : EIATTR_EXIT_INSTR_OFFSETS
	.align		4
        /*0038*/ 	.byte	0x04, 0x1c
        /*003a*/ 	.short	(.L_22 - .L_21)


	//   ....[0]....
.L_21:
        /*003c*/ 	.word	0x00002690


	//   ....[1]....
        /*0040*/ 	.word	0x00002790


	//----- nvinfo : EIATTR_CRS_STACK_SIZE
	.align		4
.L_22:
        /*0044*/ 	.byte	0x04, 0x1e
        /*0046*/ 	.short	(.L_24 - .L_23)
.L_23:
        /*0048*/ 	.word	0x00000000


	//----- nvinfo : EIATTR_CBANK_PARAM_SIZE
	.align		4
.L_24:
        /*004c*/ 	.byte	0x03, 0x19
        /*004e*/ 	.short	0x000c


	//----- nvinfo : EIATTR_PARAM_CBANK
	.align		4
        /*0050*/ 	.byte	0x04, 0x0a
        /*0052*/ 	.short	(.L_26 - .L_25)
	.align		4
.L_25:
        /*0054*/ 	.word	index@(.nv.constant0._Z23generate_random_numbersPfi)
        /*0058*/ 	.short	0x0380
        /*005a*/ 	.short	0x000c


	//----- nvinfo : EIATTR_SW_WAR
	.align		4
.L_26:
        /*005c*/ 	.byte	0x04, 0x36
        /*005e*/ 	.short	(.L_28 - .L_27)
.L_27:
        /*0060*/ 	.word	0x00000008
.L_28:


//--------------------- .nv.callgraph             --------------------------
	.section	.nv.callgraph,"",@"SHT_CUDA_CALLGRAPH"
	.align	4
	.sectionentsize	8
	.align		4
        /*0000*/ 	.word	0x00000000
	.align		4
        /*0004*/ 	.word	0xffffffff
	.align		4
        /*0008*/ 	.word	0x00000000
	.align		4
        /*000c*/ 	.word	0xfffffffe
	.align		4
        /*0010*/ 	.word	0x00000000
	.align		4
        /*0014*/ 	.word	0xfffffffd
	.align		4
        /*0018*/ 	.word	0x00000000
	.align		4
        /*001c*/ 	.word	0xfffffffc


//--------------------- .nv.constant4             --------------------------
	.section	.nv.constant4,"a",@progbits
	.align	8
	.align		8
.nv.constant4:
        /*0000*/ 	.dword	precalc_xorwow_matrix
	.align		8
        /*0008*/ 	.dword	precalc_xorwow_offset_matrix
	.align		8
        /*0010*/ 	.dword	mrg32k3aM1
	.align		8
        /*0018*/ 	.dword	mrg32k3aM2
	.align		8
        /*0020*/ 	.dword	mrg32k3aM1SubSeq
	.align		8
        /*0028*/ 	.dword	mrg32k3aM2SubSeq
	.align		8
        /*0030*/ 	.dword	mrg32k3aM1Seq
	.align		8
        /*0038*/ 	.dword	mrg32k3aM2Seq


//--------------------- .nv.constant3             --------------------------
	.section	.nv.constant3,"a",@progbits
	.align	8
.nv.constant3:
	.type		__cr_lgamma_table,@object
	.size		__cr_lgamma_table,(.L_8 - __cr_lgamma_table)
__cr_lgamma_table:
        /*0000*/ 	.byte	0x00, 0x00, 0x00, 0x00, 0x00, 0x00, 0x00, 0x00, 0x00, 0x00, 0x00, 0x00, 0x00, 0x00, 0x00, 0x00
        /*0010*/ 	.byte	0xef, 0x39, 0xfa, 0xfe, 0x42, 0x2e, 0xe6, 0x3f, 0x02, 0x20, 0x2a, 0xfa, 0x0b, 0xab, 0xfc, 0x3f
        /*0020*/ 	.byte	0xf9, 0x2c, 0x92, 0x7c, 0xa7, 0x6c, 0x09, 0x40, 0xc9, 0x79, 0x44, 0x3c, 0x64, 0x26, 0x13, 0x40
        /*0030*/ 	.byte	0xca, 0x01, 0xcf, 0x3a, 0x27, 0x51, 0x1a, 0x40, 0x30, 0xcc, 0x2d, 0xf3, 0xe1, 0x0c, 0x21, 0x40
        /*0040*/ 	.byte	0x0d, 0xb7, 0xfc, 0x82, 0x8e, 0x35, 0x25, 0x40
.L_8:


//--------------------- .text._Z23generate_random_numbersPfi --------------------------
	.section	.text._Z23generate_random_numbersPfi,"ax",@progbits
	.align	128
        .global         _Z23generate_random_numbersPfi
        .type           _Z23generate_random_numbersPfi,@function
        .size           _Z23generate_random_numbersPfi,(.L_x_12 - _Z23generate_random_numbersPfi)
        .other          _Z23generate_random_numbersPfi,@"STO_CUDA_ENTRY STV_DEFAULT"
_Z23generate_random_numbersPfi:
.text._Z23generate_random_numbersPfi:
[----:B------:R-:W0:Y:S01]  /*0000*/  LDC R1, c[0x0][0x37c] ;  /* 0x0000df00ff017b82 */ /* 0x000e220000000800 */
[----:B------:R-:W1:Y:S07]  /*0010*/  S2R R3, SR_TID.X ;  /* 0x0000000000037919 */ /* 0x000e6e0000002100 */
[----:B------:R-:W1:Y:S01]  /*0020*/  S2UR UR4, SR_CTAID.X ;  /* 0x00000000000479c3 */ /* 0x000e620000002500 */
[----:B0-----:R-:W-:Y:S01]  /*0030*/  VIADD R1, R1, 0xffffffd0 ;  /* 0xffffffd001017836 */ /* 0x001fe20000000000 */
[----:B------:R-:W0:Y:S01]  /*0040*/  LDCU.64 UR6, c[0x0][0x358] ;  /* 0x00006b00ff0677ac */ /* 0x000e220008000a00 */
[----:B------:R-:W-:Y:S01]  /*0050*/  IMAD.MOV.U32 R6, RZ, RZ, 0x3198c20f ;  /* 0x3198c20fff067424 */ /* 0x000fe200078e00ff */
[----:B------:R-:W-:Y:S01]  /*0060*/  BSSY.RECONVERGENT B0, `(.L_x_0) ;  /* 0x0000260000007945 */ /* 0x000fe20003800200 */
[----:B------:R-:W-:-:S02]  /*0070*/  IMAD.MOV.U32 R7, RZ, RZ, 0x5efdb30c ;  /* 0x5efdb30cff077424 */ /* 0x000fc400078e00ff */
[----:B------:R-:W-:Y:S01]  /*0080*/  IMAD.MOV.U32 R8, RZ, RZ, 0x423bb012 ;  /* 0x423bb012ff087424 */ /* 0x000fe200078e00ff */
[----:B------:R-:W1:Y:S01]  /*0090*/  LDC R4, c[0x0][0x360] ;  /* 0x0000d800ff047b82 */ /* 0x000e620000000800 */
[----:B------:R-:W-:Y:S01]  /*00a0*/  IMAD.MOV.U32 R9, RZ, RZ, -0x75bd8fc ;  /* 0xf8a42704ff097424 */ /* 0x000fe200078e00ff */
[----:B------:R2:W-:Y:S01]  /*00b0*/  STL.64 [R1], R6 ;  /* 0x0000000601007387 */ /* 0x0005e20000100a00 */
[----:B------:R-:W-:Y:S02]  /*00c0*/  IMAD.MOV.U32 R10, RZ, RZ, -0x23270784 ;  /* 0xdcd8f87cff0a7424 */ /* 0x000fe400078e00ff */
[----:B------:R-:W-:Y:S01]  /*00d0*/  IMAD.MOV.U32 R11, RZ, RZ, 0x57fa2510 ;  /* 0x57fa2510ff0b7424 */ /* 0x000fe200078e00ff */
[----:B------:R2:W-:Y:S01]  /*00e0*/  STL.64 [R1+0x8], R8 ;  /* 0x0000080801007387 */ /* 0x0005e20000100a00 */
[----:B------:R-:W-:-:S03]  /*00f0*/  IMAD.MOV.U32 R0, RZ, RZ, 0x5efdb30c ;  /* 0x5efdb30cff007424 */ /* 0x000fc600078e00ff */
[----:B------:R2:W-:Y:S01]  /*0100*/  STL.64 [R1+0x10], R10 ;  /* 0x0000100a01007387 */ /* 0x0005e20000100a00 */
[----:B-1----:R-:W-:Y:S02]  /*0110*/  IMAD R4, R4, UR4, R3 ;  /* 0x0000000404047c24 */ /* 0x002fe4000f8e0203 */
[----:B------:R-:W-:-:S03]  /*0120*/  IMAD.MOV.U32 R3, RZ, RZ, 0x57fa2510 ;  /* 0x57fa2510ff037424 */ /* 0x000fc600078e00ff */
[----:B------:R-:W-:Y:S02]  /*0130*/  ISETP.NE.AND P0, PT, R4, RZ, PT ;  /* 0x000000ff0400720c */ /* 0x000fe40003f05270 */
[----:B------:R-:W-:-:S11]  /*0140*/  SHF.R.S32.HI R2, RZ, 0x1f, R4 ;  /* 0x0000001fff027819 */ /* 0x000fd60000011404 */
[----:B0-2---:R-:W-:Y:S05]  /*0150*/  @!P0 BRA `(.L_x_1) ;  /* 0x0000002400408947 */ /* 0x005fea0003800000 */
[----:B------:R-:W-:Y:S02]  /*0160*/  IMAD.MOV.U32 R13, RZ, RZ, R2 ;  /* 0x000000ffff0d7224 */ /* 0x000fe400078e0002 */
[----:B------:R-:W-:Y:S02]  /*0170*/  IMAD.MOV.U32 R11, RZ, RZ, RZ ;  /* 0x000000ffff0b7224 */ /* 0x000fe400078e00ff */
[----:B------:R-:W-:Y:S02]  /*0180*/  IMAD.MOV.U32 R0, RZ, RZ, 0x5efdb30c ;  /* 0x5efdb30cff007424 */ /* 0x000fe400078e00ff */
[----:B------:R-:W-:Y:S02]  /*0190*/  IMAD.MOV.U32 R10, RZ, RZ, R4 ;  /* 0x000000ffff0a7224 */ /* 0x000fe400078e0004 */
[----:B------:R-:W-:-:S07]  /*01a0*/  IMAD.MOV.U32 R3, RZ, RZ, 0x57fa2510 ;  /* 0x57fa2510ff037424 */ /* 0x000fce00078e00ff */
.L_x_10:
[----:B0-----:R-:W-:Y:S01]  /*01b0*/  LOP3.LUT R2, R10, 0x3, RZ, 0xc0, !PT ;  /* 0x000000030a027812 */ /* 0x001fe200078ec0ff */
[----:B------:R-:W-:Y:S03]  /*01c0*/  BSSY.RECONVERGENT B1, `(.L_x_2) ;  /* 0x0000243000017945 */ /* 0x000fe60003800200 */
[----:B------:R-:W-:-:S04]  /*01d0*/  ISETP.NE.U32.AND P0, PT, R2, RZ, PT ;  /* 0x000000ff0200720c */ /* 0x000fc80003f05070 */
[----:B------:R-:W-:-:S13]  /*01e0*/  ISETP.NE.AND.EX P0, PT, RZ, RZ, PT, P0 ;  /* 0x000000ffff00720c */ /* 0x000fda0003f05300 */
[----:B------:R-:W-:Y:S05]  /*01f0*/  @!P0 BRA `(.L_x_3) ;  /* 0x0000002000fc8947 */ /* 0x000fea0003800000 */
[----:B------:R-:W0:Y:S01]  /*0200*/  LDC.64 R8, c[0x4][RZ] ;  /* 0x01000000ff087b82 */ /* 0x000e220000000a00 */
[----:B------:R-:W-:Y:S01]  /*0210*/  IMAD.MOV.U32 R0, RZ, RZ, RZ ;  /* 0x000000ffff007224 */ /* 0x000fe200078e00ff */
[----:B------:R-:W-:Y:S01]  /*0220*/  CS2R R2, SRZ ;  /* 0x0000000000027805 */ /* 0x000fe2000001ff00 */
[----:B------:R-:W-:Y:S01]  /*0230*/  IMAD.MOV.U32 R12, RZ, RZ, RZ ;  /* 0x000000ffff0c7224 */ /* 0x000fe200078e00ff */
[----:B------:R-:W-:Y:S01]  /*0240*/  CS2R R6, SRZ ;  /* 0x0000000000067805 */ /* 0x000fe2000001ff00 */
[----:B0-----:R-:W-:-:S07]  /*0250*/  IMAD.WIDE.U32 R8, R11, 0xc80, R8 ;  /* 0x00000c800b087825 */ /* 0x001fce00078e0008 */
.L_x_5:
[----:B------:R-:W-:-:S06]  /*0260*/  IMAD R5, R12, 0x4, R1 ;  /* 0x000000040c057824 */ /* 0x000fcc00078e0201 */
[----:B------:R-:W5:Y:S01]  /*0270*/  LDL R5, [R5+0x4] ;  /* 0x0000040005057983 */ /* 0x000f620000100800 */
[----:B------:R-:W-:-:S05]  /*0280*/  UMOV UR4, URZ ;  /* 0x000000ff00047c82 */ /* 0x000fca0008000000 */
.L_x_4:
[----:B-----5:R-:W-:Y:S01]  /*0290*/  SHF.R.U32.HI R20, RZ, UR4, R5 ;  /* 0x00000004ff147c19 */ /* 0x020fe20008011605 */
[----:B------:R-:W-:-:S03]  /*02a0*/  IMAD.SHL.U32 R14, R12, 0x20, RZ ;  /* 0x000000200c0e7824 */ /* 0x000fc600078e00ff */
[----:B------:R-:W-:Y:S01]  /*02b0*/  LOP3.LUT R15, R20, 0x1, RZ, 0xc0, !PT ;  /* 0x00000001140f7812 */ /* 0x000fe200078ec0ff */
[----:B------:R-:W-:-:S03]  /*02c0*/  VIADD R14, R14, UR4 ;  /* 0x000000040e0e7c36 */ /* 0x000fc60008000000 */
[----:B------:R-:W-:Y:S01]  /*02d0*/  ISETP.NE.U32.AND P0, PT, R15, 0x1, PT ;  /* 0x000000010f00780c */ /* 0x000fe20003f05070 */
[----:B------:R-:W-:-:S03]  /*02e0*/  IMAD R15, R14, 0x5, RZ ;  /* 0x000000050e0f7824 */ /* 0x000fc600078e02ff */
[----:B------:R-:W-:Y:S01]  /*02f0*/  R2P PR, R20, 0x7e ;  /* 0x0000007e14007804 */ /* 0x000fe20000000000 */
[----:B------:R-:W-:-:S08]  /*0300*/  IMAD.WIDE.U32 R14, R15, 0x4, R8 ;  /* 0x000000040f0e7825 */ /* 0x000fd000078e0008 */
[----:B------:R-:W2:Y:S04]  /*0310*/  @!P0 LDG.E R17, desc[UR6][R14.64] ;  /* 0x000000060e118981 */ /* 0x000ea8000c1e1900 */
[----:B------:R-:W3:Y:S04]  /*0320*/  @P1 LDG.E R19, desc[UR6][R14.64+0x14] ;  /* 0x000014060e131981 */ /* 0x000ee8000c1e1900 */
[----:B------:R-:W4:Y:S04]  /*0330*/  @P2 LDG.E R21, desc[UR6][R14.64+0x28] ;  /* 0x000028060e152981 */ /* 0x000f28000c1e1900 */
[----:B------:R-:W4:Y:S04]  /*0340*/  @P3 LDG.E R23, desc[UR6][R14.64+0x3c] ;  /* 0x00003c060e173981 */ /* 0x000f28000c1e1900 */
[----:B------:R-:W4:Y:S04]  /*0350*/  @!P0 LDG.E R16, desc[UR6][R14.64+0x8] ;  /* 0x000008060e108981 */ /* 0x000f28000c1e1900 */
[----:B------:R-:W4:Y:S04]  /*0360*/  @P4 LDG.E R25, desc[UR6][R14.64+0x50] ;  /* 0x000050060e194981 */ /* 0x000f28000c1e1900 */
[----:B------:R-:W4:Y:S04]  /*0370*/  @!P0 LDG.E R18, desc[UR6][R14.64+0x10] ;  /* 0x000010060e128981 */ /* 0x000f28000c1e1900 */
[----:B------:R-:W4:Y:S04]  /*0380*/  @P1 LDG.E R22, desc[UR6][R14.64+0x1c] ;  /* 0x00001c060e161981 */ /* 0x000f28000c1e1900 */
[----:B------:R-:W4:Y:S04]  /*0390*/  @P1 LDG.E R24, desc[UR6][R14.64+0x24] ;  /* 0x000024060e181981 */ /* 0x000f28000c1e1900 */
[----:B------:R-:W4:Y:S01]  /*03a0*/  @P6 LDG.E R27, desc[UR6][R14.64+0x78] ;  /* 0x000078060e1b6981 */ /* 0x000f22000c1e1900 */
[----:B--2---:R-:W-:-:S03]  /*03b0*/  @!P0 LOP3.LUT R0, R0, R17, RZ, 0x3c, !PT ;  /* 0x0000001100008212 */ /* 0x004fc600078e3cff */
[----:B------:R-:W2:Y:S01]  /*03c0*/  @!P0 LDG.E R17, desc[UR6][R14.64+0x4] ;  /* 0x000004060e118981 */ /* 0x000ea2000c1e1900 */
[----:B---3--:R-:W-:-:S03]  /*03d0*/  @P1 LOP3.LUT R0, R0, R19, RZ, 0x3c, !PT ;  /* 0x0000001300001212 */ /* 0x008fc600078e3cff */
[----:B------:R-:W3:Y:S01]  /*03e0*/  @!P0 LDG.E R19, desc[UR6][R14.64+0xc] ;  /* 0x00000c060e138981 */ /* 0x000ee2000c1e1900 */
[----:B----4-:R-:W-:-:S03]  /*03f0*/  @P2 LOP3.LUT R0, R0, R21, RZ, 0x3c, !PT ;  /* 0x0000001500002212 */ /* 0x010fc600078e3cff */
[----:B------:R-:W4:Y:S01]  /*0400*/  @P1 LDG.E R21, desc[UR6][R14.64+0x18] ;  /* 0x000018060e151981 */ /* 0x000f22000c1e1900 */
[----:B------:R-:W-:-:S03]  /*0410*/  @P3 LOP3.LUT R0, R0, R23, RZ, 0x3c, !PT ;  /* 0x0000001700003212 */ /* 0x000fc600078e3cff */
[----:B------:R-:W4:Y:S01]  /*0420*/  @P5 LDG.E R23, desc[UR6][R14.64+0x64] ;  /* 0x000064060e175981 */ /* 0x000f22000c1e1900 */
[----:B------:R-:W-:-:S03]  /*0430*/  @!P0 LOP3.LUT R7, R7, R16, RZ, 0x3c, !PT ;  /* 0x0000001007078212 */ /* 0x000fc600078e3cff */
[----:B------:R-:W4:Y:S01]  /*0440*/  @P2 LDG.E R16, desc[UR6][R14.64+0x30] ;  /* 0x000030060e102981 */ /* 0x000f22000c1e1900 */
[----:B------:R-:W-:-:S03]  /*0450*/  @P4 LOP3.LUT R0, R0, R25, RZ, 0x3c, !PT ;  /* 0x0000001900004212 */ /* 0x000fc600078e3cff */
[----:B------:R-:W4:Y:S01]  /*0460*/  @P3 LDG.E R25, desc[UR6][R14.64+0x48] ;  /* 0x000048060e193981 */ /* 0x000f22000c1e1900 */
[----:B------:R-:W-:-:S03]  /*0470*/  @!P0 LOP3.LUT R3, R3, R18, RZ, 0x3c, !PT ;  /* 0x0000001203038212 */ /* 0x000fc600078e3cff */
[----:B------:R-:W4:Y:S01]  /*0480*/  @P2 LDG.E R18, desc[UR6][R14.64+0x38] ;  /* 0x000038060e122981 */ /* 0x000f22000c1e1900 */
[----:B------:R-:W-:-:S03]  /*0490*/  @P1 LOP3.LUT R7, R7, R22, RZ, 0x3c, !PT ;  /* 0x0000001607071212 */ /* 0x000fc600078e3cff */
[----:B------:R-:W4:Y:S01]  /*04a0*/  @P3 LDG.E R22, desc[UR6][R14.64+0x44] ;  /* 0x000044060e163981 */ /* 0x000f22000c1e1900 */
[----:B--2---:R-:W-:-:S03]  /*04b0*/  @!P0 LOP3.LUT R6, R6, R17, RZ, 0x3c, !PT ;  /* 0x0000001106068212 */ /* 0x004fc600078e3cff */
[----:B------:R-:W2:Y:S01]  /*04c0*/  @P1 LDG.E R17, desc[UR6][R14.64+0x20] ;  /* 0x000020060e111981 */ /* 0x000ea2000c1e1900 */
[----:B---3--:R-:W-:-:S03]  /*04d0*/  @!P0 LOP3.LUT R2, R2, R19, RZ, 0x3c, !PT ;  /* 0x0000001302028212 */ /* 0x008fc600078e3cff */
[----:B------:R-:W3:Y:S01]  /*04e0*/  @P2 LDG.E R19, desc[UR6][R14.64+0x2c] ;  /* 0x00002c060e132981 */ /* 0x000ee2000c1e1900 */
[----:B----4-:R-:W-:-:S03]  /*04f0*/  @P1 LOP3.LUT R6, R6, R21, RZ, 0x3c, !PT ;  /* 0x0000001506061212 */ /* 0x010fc600078e3cff */
[----:B------:R-:W4:Y:S01]  /*0500*/  @P2 LDG.E R21, desc[UR6][R14.64+0x34] ;  /* 0x000034060e152981 */ /* 0x000f22000c1e1900 */
[----:B------:R-:W-:-:S03]  /*0510*/  @P5 LOP3.LUT R0, R0, R23, RZ, 0x3c, !PT ;  /* 0x0000001700005212 */ /* 0x000fc600078e3cff */
[----:B------:R-:W4:Y:S01]  /*0520*/  @P3 LDG.E R23, desc[UR6][R14.64+0x40] ;  /* 0x000040060e173981 */ /* 0x000f22000c1e1900 */
[----:B------:R-:W-:Y:S02]  /*0530*/  @P1 LOP3.LUT R3, R3, R24, RZ, 0x3c, !PT ;  /* 0x0000001803031212 */ /* 0x000fe400078e3cff */
[----:B------:R-:W-:Y:S01]  /*0540*/  @P2 LOP3.LUT R7, R7, R16, RZ, 0x3c, !PT ;  /* 0x0000001007072212 */ /* 0x000fe200078e3cff */
[----:B------:R-:W4:Y:S04]  /*0550*/  @P5 LDG.E R24, desc[UR6][R14.64+0x6c] ;  /* 0x00006c060e185981 */ /* 0x000f28000c1e1900 */
[----:B------:R-:W4:Y:S01]  /*0560*/  @P3 LDG.E R16, desc[UR6][R14.64+0x4c] ;  /* 0x00004c060e103981 */ /* 0x000f22000c1e1900 */
[----:B------:R-:W-:-:S03]  /*0570*/  @P2 LOP3.LUT R3, R3, R18, RZ, 0x3c, !PT ;  /* 0x0000001203032212 */ /* 0x000fc600078e3cff */
[----:B------:R-:W4:Y:S01]  /*0580*/  @P4 LDG.E R18, desc[UR6][R14.64+0x58] ;  /* 0x000058060e124981 */ /* 0x000f22000c1e1900 */
[----:B------:R-:W-:-:S03]  /*0590*/  @P3 LOP3.LUT R7, R7, R22, RZ, 0x3c, !PT ;  /* 0x0000001607073212 */ /* 0x000fc600078e3cff */
[----:B------:R-:W4:Y:S01]  /*05a0*/  @P4 LDG.E R22, desc[UR6][R14.64+0x60] ;  /* 0x000060060e164981 */ /* 0x000f22000c1e1900 */
[----:B--2---:R-:W-:-:S03]  /*05b0*/  @P1 LOP3.LUT R2, R2, R17, RZ, 0x3c, !PT ;  /* 0x0000001102021212 */ /* 0x004fc600078e3cff */
[----:B------:R-:W2:Y:S01]  /*05c0*/  @P4 LDG.E R17, desc[UR6][R14.64+0x54] ;  /* 0x000054060e114981 */ /* 0x000ea2000c1e1900 */
[----:B---3--:R-:W-:-:S03]  /*05d0*/  @P2 LOP3.LUT R6, R6, R19, RZ, 0x3c, !PT ;  /* 0x0000001306062212 */ /* 0x008fc600078e3cff */
[----:B------:R-:W3:Y:S01]  /*05e0*/  @P4 LDG.E R19, desc[UR6][R14.64+0x5c] ;  /* 0x00005c060e134981 */ /* 0x000ee2000c1e1900 */
[----:B----4-:R-:W-:-:S03]  /*05f0*/  @P2 LOP3.LUT R2, R2, R21, RZ, 0x3c, !PT ;  /* 0x0000001502022212 */ /* 0x010fc600078e3cff */
[----:B------:R-:W4:Y:S01]  /*0600*/  @P5 LDG.E R21, desc[UR6][R14.64+0x68] ;  /* 0x000068060e155981 */ /* 0x000f22000c1e1900 */
[----:B------:R-:W-:-:S03]  /*0610*/  @P3 LOP3.LUT R6, R6, R23, RZ, 0x3c, !PT ;  /* 0x0000001706063212 */ /* 0x000fc600078e3cff */
[----:B------:R-:W4:Y:S01]  /*0620*/  @P5 LDG.E R23, desc[UR6][R14.64+0x70] ;  /* 0x000070060e175981 */ /* 0x000f22000c1e1900 */
[----:B------:R-:W-:Y:S02]  /*0630*/  LOP3.LUT P0, RZ, R20, 0x80, RZ, 0xc0, !PT ;  /* 0x0000008014ff7812 */ /* 0x000fe4000780c0ff */
[----:B------:R-:W-:Y:S02]  /*0640*/  @P3 LOP3.LUT R2, R2, R25, RZ, 0x3c, !PT ;  /* 0x0000001902023212 */ /* 0x000fe400078e3cff */
[----:B------:R-:W-:Y:S02]  /*0650*/  @P3 LOP3.LUT R3, R3, R16, RZ, 0x3c, !PT ;  /* 0x0000001003033212 */ /* 0x000fe400078e3cff */
[----:B------:R-:W4:Y:S01]  /*0660*/  @P5 LDG.E R16, desc[UR6][R14.64+0x74] ;  /* 0x000074060e105981 */ /* 0x000f22000c1e1900 */
[----:B------:R-:W-:-:S03]  /*0670*/  @P4 LOP3.LUT R7, R7, R18, RZ, 0x3c, !PT ;  /* 0x0000001207074212 */ /* 0x000fc600078e3cff */
[----:B------:R-:W4:Y:S01]  /*0680*/  @P6 LDG.E R18, desc[UR6][R14.64+0x80] ;  /* 0x000080060e126981 */ /* 0x000f22000c1e1900 */
[----:B------:R-:W-:-:S03]  /*0690*/  @P4 LOP3.LUT R3, R3, R22, RZ, 0x3c, !PT ;  /* 0x0000001603034212 */ /* 0x000fc600078e3cff */
[----:B------:R-:W4:Y:S01]  /*06a0*/  @P6 LDG.E R22, desc[UR6][R14.64+0x88] ;  /* 0x000088060e166981 */ /* 0x000f22000c1e1900 */
[----:B------:R-:W-:-:S03]  /*06b0*/  @P5 LOP3.LUT R7, R7, R24, RZ, 0x3c, !PT ;  /* 0x0000001807075212 */ /* 0x000fc600078e3cff */
[----:B------:R-:W4:Y:S04]  /*06c0*/  @P0 LDG.E R25, desc[UR6][R14.64+0x8c] ;  /* 0x00008c060e190981 */ /* 0x000f28000c1e1900 */
[----:B------:R-:W4:Y:S04]  /*06d0*/  @P0 LDG.E R24, desc[UR6][R14.64+0x94] ;  /* 0x000094060e180981 */ /* 0x000f28000c1e1900 */
        /* <DEDUP_REMOVED lines=9> */
[----:B------:R-:W-:Y:S02]  /*0770*/  @P6 LOP3.LUT R0, R0, R27, RZ, 0x3c, !PT ;  /* 0x0000001b00006212 */ /* 0x000fe400078e3cff */
[----:B------:R-:W-:Y:S02]  /*0780*/  @P5 LOP3.LUT R3, R3, R16, RZ, 0x3c, !PT ;  /* 0x0000001003035212 */ /* 0x000fe400078e3cff */
[----:B------:R-:W-:Y:S02]  /*0790*/  @P6 LOP3.LUT R7, R7, R18, RZ, 0x3c, !PT ;  /* 0x0000001207076212 */ /* 0x000fe400078e3cff */
[----:B------:R-:W-:Y:S02]  /*07a0*/  @P6 LOP3.LUT R3, R3, R22, RZ, 0x3c, !PT ;  /* 0x0000001603036212 */ /* 0x000fe400078e3cff */
[----:B------:R-:W-:Y:S02]  /*07b0*/  @P0 LOP3.LUT R0, R0, R25, RZ, 0x3c, !PT ;  /* 0x0000001900000212 */ /* 0x000fe400078e3cff */
[----:B------:R-:W-:-:S02]  /*07c0*/  @P0 LOP3.LUT R7, R7, R24, RZ, 0x3c, !PT ;  /* 0x0000001807070212 */ /* 0x000fc400078e3cff */
[----:B------:R-:W-:Y:S02]  /*07d0*/  @P0 LOP3.LUT R3, R3, R26, RZ, 0x3c, !PT ;  /* 0x0000001a03030212 */ /* 0x000fe400078e3cff */
[----:B--2---:R-:W-:Y:S02]  /*07e0*/  @P6 LOP3.LUT R6, R6, R17, RZ, 0x3c, !PT ;  /* 0x0000001106066212 */ /* 0x004fe400078e3cff */
[----:B---3--:R-:W-:Y:S02]  /*07f0*/  @P6 LOP3.LUT R2, R2, R19, RZ, 0x3c, !PT ;  /* 0x0000001302026212 */ /* 0x008fe400078e3cff */
[----:B----4-:R-:W-:Y:S02]  /*0800*/  @P0 LOP3.LUT R6, R6, R21, RZ, 0x3c, !PT ;  /* 0x0000001506060212 */ /* 0x010fe400078e3cff */
[----:B------:R-:W-:Y:S02]  /*0810*/  @P0 LOP3.LUT R2, R2, R23, RZ, 0x3c, !PT ;  /* 0x0000001702020212 */ /* 0x000fe400078e3cff */
[----:B------:R-:W-:-:S13]  /*0820*/  R2P PR, R20.B1, 0x7f ;  /* 0x0000007f14007804 */ /* 0x000fda0000001000 */
[----:B------:R-:W2:Y:S04]  /*0830*/  @P0 LDG.E R18, desc[UR6][R14.64+0xb0] ;  /* 0x0000b0060e120981 */ /* 0x000ea8000c1e1900 */
[----:B------:R-:W3:Y:S04]  /*0840*/  @P0 LDG.E R21, desc[UR6][R14.64+0xa0] ;  /* 0x0000a0060e150981 */ /* 0x000ee8000c1e1900 */
[----:B------:R-:W4:Y:S04]  /*0850*/  @P0 LDG.E R23, desc[UR6][R14.64+0xa4] ;  /* 0x0000a4060e170981 */ /* 0x000f28000c1e1900 */
[----:B------:R-:W4:Y:S04]  /*0860*/  @P0 LDG.E R16, desc[UR6][R14.64+0xa8] ;  /* 0x0000a8060e100981 */ /* 0x000f28000c1e1900 */
[----:B------:R-:W4:Y:S04]  /*0870*/  @P0 LDG.E R25, desc[UR6][R14.64+0xac] ;  /* 0x0000ac060e190981 */ /* 0x000f28000c1e1900 */
[----:B------:R-:W4:Y:S04]  /*0880*/  @P1 LDG.E R27, desc[UR6][R14.64+0xb4] ;  /* 0x0000b4060e1b1981 */ /* 0x000f28000c1e1900 */
[----:B------:R-:W4:Y:S04]  /*0890*/  @P2 LDG.E R29, desc[UR6][R14.64+0xc8] ;  /* 0x0000c8060e1d2981 */ /* 0x000f28000c1e1900 */
[----:B------:R-:W4:Y:S04]  /*08a0*/  @P3 LDG.E R19, desc[UR6][R14.64+0xdc] ;  /* 0x0000dc060e133981 */ /* 0x000f28000c1e1900 */
        /* <DEDUP_REMOVED lines=12> */
[----:B------:R-:W-:Y:S01]  /*0970*/  LOP3.LUT P0, RZ, R20, 0x8000, RZ, 0xc0, !PT ;  /* 0x0000800014ff7812 */ /* 0x000fe2000780c0ff */
[----:B------:R-:W4:Y:S04]  /*0980*/  @P1 LDG.E R25, desc[UR6][R14.64+0xc0] ;  /* 0x0000c0060e191981 */ /* 0x000f28000c1e1900 */
[----:B------:R-:W4:Y:S01]  /*0990*/  @P1 LDG.E R20, desc[UR6][R14.64+0xc4] ;  /* 0x0000c4060e141981 */ /* 0x000f22000c1e1900 */
[----:B------:R-:W-:-:S03]  /*09a0*/  @P1 LOP3.LUT R0, R0, R27, RZ, 0x3c, !PT ;  /* 0x0000001b00001212 */ /* 0x000fc600078e3cff */
[----:B------:R-:W4:Y:S01]  /*09b0*/  @P2 LDG.E R27, desc[UR6][R14.64+0xcc] ;  /* 0x0000cc060e1b2981 */ /* 0x000f22000c1e1900 */
[----:B------:R-:W-:-:S03]  /*09c0*/  @P2 LOP3.LUT R0, R0, R29, RZ, 0x3c, !PT ;  /* 0x0000001d00002212 */ /* 0x000fc600078e3cff */
[----:B------:R-:W4:Y:S01]  /*09d0*/  @P6 LDG.E R29, desc[UR6][R14.64+0x118] ;  /* 0x000118060e1d6981 */ /* 0x000f22000c1e1900 */
[----:B------:R-:W-:-:S03]  /*09e0*/  @P3 LOP3.LUT R0, R0, R19, RZ, 0x3c, !PT ;  /* 0x0000001300003212 */ /* 0x000fc600078e3cff */
[----:B------:R-:W4:Y:S01]  /*09f0*/  @P2 LDG.E R19, desc[UR6][R14.64+0xd4] ;  /* 0x0000d4060e132981 */ /* 0x000f22000c1e1900 */
[----:B------:R-:W-:-:S03]  /*0a00*/  @P4 LOP3.LUT R0, R0, R17, RZ, 0x3c, !PT ;  /* 0x0000001100004212 */ /* 0x000fc600078e3cff */
[----:B------:R-:W4:Y:S04]  /*0a10*/  @P5 LDG.E R17, desc[UR6][R14.64+0x108] ;  /* 0x000108060e115981 */ /* 0x000f28000c1e1900 */
[----:B------:R-:W4:Y:S01]  /*0a20*/  @P0 LDG.E R26, desc[UR6][R14.64+0x13c] ;  /* 0x00013c060e1a0981 */ /* 0x000f22000c1e1900 */
[----:B--2---:R-:W-:-:S03]  /*0a30*/  @P1 LOP3.LUT R7, R7, R18, RZ, 0x3c, !PT ;  /* 0x0000001207071212 */ /* 0x004fc600078e3cff */
[----:B------:R-:W2:Y:S01]  /*0a40*/  @P4 LDG.E R18, desc[UR6][R14.64+0x100] ;  /* 0x000100060e124981 */ /* 0x000ea2000c1e1900 */
[----:B---3--:R-:W-:Y:S02]  /*0a50*/  @P5 LOP3.LUT R0, R0, R21, RZ, 0x3c, !PT ;  /* 0x0000001500005212 */ /* 0x008fe400078e3cff */
[----:B------:R-:W-:Y:S01]  /*0a60*/  @P2 LOP3.LUT R7, R7, R22, RZ, 0x3c, !PT ;  /* 0x0000001607072212 */ /* 0x000fe200078e3cff */
[----:B------:R-:W3:Y:S01]  /*0a70*/  @P3 LDG.E R21, desc[UR6][R14.64+0xe0] ;  /* 0x0000e0060e153981 */ /* 0x000ee2000c1e1900 */
[----:B----4-:R-:W-:-:S03]  /*0a80*/  @P1 LOP3.LUT R6, R6, R23, RZ, 0x3c, !PT ;  /* 0x0000001706061212 */ /* 0x010fc600078e3cff */
[----:B------:R-:W4:Y:S04]  /*0a90*/  @P3 LDG.E R22, desc[UR6][R14.64+0xec] ;  /* 0x0000ec060e163981 */ /* 0x000f28000c1e1900 */
[----:B------:R-:W2:Y:S01]  /*0aa0*/  @P3 LDG.E R23, desc[UR6][R14.64+0xe8] ;  /* 0x0000e8060e173981 */ /* 0x000ea2000c1e1900 */
[----:B------:R-:W-:-:S03]  /*0ab0*/  @P1 LOP3.LUT R2, R2, R25, RZ, 0x3c, !PT ;  /* 0x0000001902021212 */ /* 0x000fc600078e3cff */
[----:B------:R-:W2:Y:S01]  /*0ac0*/  @P4 LDG.E R25, desc[UR6][R14.64+0xf4] ;  /* 0x0000f4060e194981 */ /* 0x000ea2000c1e1900 */
[----:B------:R-:W-:-:S03]  /*0ad0*/  @P1 LOP3.LUT R3, R3, R20, RZ, 0x3c, !PT ;  /* 0x0000001403031212 */ /* 0x000fc600078e3cff */
[----:B------:R-:W2:Y:S01]  /*0ae0*/  @P3 LDG.E R20, desc[UR6][R14.64+0xe4] ;  /* 0x0000e4060e143981 */ /* 0x000ea2000c1e1900 */
[----:B------:R-:W-:Y:S02]  /*0af0*/  @P2 LOP3.LUT R6, R6, R27, RZ, 0x3c, !PT ;  /* 0x0000001b06062212 */ /* 0x000fe400078e3cff */
[----:B------:R-:W-:Y:S01]  /*0b00*/  @P2 LOP3.LUT R3, R3, R16, RZ, 0x3c, !PT ;  /* 0x0000001003032212 */ /* 0x000fe200078e3cff */
[----:B------:R-:W2:Y:S04]  /*0b10*/  @P4 LDG.E R27, desc[UR6][R14.64+0xfc] ;  /* 0x0000fc060e1b4981 */ /* 0x000ea8000c1e1900 */
[----:B------:R-:W2:Y:S01]  /*0b20*/  @P5 LDG.E R16, desc[UR6][R14.64+0x10c] ;  /* 0x00010c060e105981 */ /* 0x000ea2000c1e1900 */
[----:B------:R-:W-:-:S03]  /*0b30*/  @P2 LOP3.LUT R2, R2, R19, RZ, 0x3c, !PT ;  /* 0x0000001302022212 */ /* 0x000fc600078e3cff */
[----:B------:R-:W2:Y:S01]  /*0b40*/  @P5 LDG.E R19, desc[UR6][R14.64+0x110] ;  /* 0x000110060e135981 */ /* 0x000ea2000c1e1900 */
[----:B------:R-:W-:-:S03]  /*0b50*/  @P6 LOP3.LUT R0, R0, R29, RZ, 0x3c, !PT ;  /* 0x0000001d00006212 */ /* 0x000fc600078e3cff */
[----:B------:R-:W2:Y:S01]  /*0b60*/  @P0 LDG.E R29, desc[UR6][R14.64+0x12c] ;  /* 0x00012c060e1d0981 */ /* 0x000ea2000c1e1900 */
[----:B---3--:R-:W-:-:S03]  /*0b70*/  @P3 LOP3.LUT R6, R6, R21, RZ, 0x3c, !PT ;  /* 0x0000001506063212 */ /* 0x008fc600078e3cff */
[----:B------:R-:W3:Y:S01]  /*0b80*/  @P6 LDG.E R21, desc[UR6][R14.64+0x11c] ;  /* 0x00011c060e156981 */ /* 0x000ee2000c1e1900 */
[----:B----4-:R-:W-:-:S03]  /*0b90*/  @P3 LOP3.LUT R3, R3, R22, RZ, 0x3c, !PT ;  /* 0x0000001603033212 */ /* 0x010fc600078e3cff */
[----:B------:R-:W4:Y:S01]  /*0ba0*/  @P6 LDG.E R22, desc[UR6][R14.64+0x128] ;  /* 0x000128060e166981 */ /* 0x000f22000c1e1900 */
[----:B--2---:R-:W-:Y:S02]  /*0bb0*/  @P3 LOP3.LUT R2, R2, R23, RZ, 0x3c, !PT ;  /* 0x0000001702023212 */ /* 0x004fe400078e3cff */
[----:B------:R-:W-:Y:S01]  /*0bc0*/  @P4 LOP3.LUT R3, R3, R18, RZ, 0x3c, !PT ;  /* 0x0000001203034212 */ /* 0x000fe200078e3cff */
[----:B------:R-:W2:Y:S01]  /*0bd0*/  @P6 LDG.E R23, desc[UR6][R14.64+0x124] ;  /* 0x000124060e176981 */ /* 0x000ea2000c1e1900 */
[----:B------:R-:W-:-:S03]  /*0be0*/  @P4 LOP3.LUT R6, R6, R25, RZ, 0x3c, !PT ;  /* 0x0000001906064212 */ /* 0x000fc600078e3cff */
[----:B------:R-:W4:Y:S01]  /*0bf0*/  @P6 LDG.E R18, desc[UR6][R14.64+0x120] ;  /* 0x000120060e126981 */ /* 0x000f22000c1e1900 */
[----:B------:R-:W-:-:S03]  /*0c00*/  @P3 LOP3.LUT R7, R7, R20, RZ, 0x3c, !PT ;  /* 0x0000001407073212 */ /* 0x000fc600078e3cff */
[----:B------:R-:W4:Y:S01]  /*0c10*/  @P5 LDG.E R20, desc[UR6][R14.64+0x114] ;  /* 0x000114060e145981 */ /* 0x000f22000c1e1900 */
[----:B------:R-:W-:Y:S02]  /*0c20*/  @P4 LOP3.LUT R7, R7, R24, RZ, 0x3c, !PT ;  /* 0x0000001807074212 */ /* 0x000fe400078e3cff */
[----:B------:R-:W-:Y:S01]  /*0c30*/  @P5 LOP3.LUT R6, R6, R17, RZ, 0x3c, !PT ;  /* 0x0000001106065212 */ /* 0x000fe200078e3cff */
[----:B------:R-:W4:Y:S04]  /*0c40*/  @P0 LDG.E R24, desc[UR6][R14.64+0x134] ;  /* 0x000134060e180981 */ /* 0x000f28000c1e1900 */
[----:B------:R-:W4:Y:S04]  /*0c50*/  @P0 LDG.E R17, desc[UR6][R14.64+0x130] ;  /* 0x000130060e110981 */ /* 0x000f28000c1e1900 */
[----:B------:R-:W4:Y:S01]  /*0c60*/  @P0 LDG.E R25, desc[UR6][R14.64+0x138] ;  /* 0x000138060e190981 */ /* 0x000f22000c1e1900 */
[----:B------:R-:W-:Y:S01]  /*0c70*/  UIADD3 UR4, UPT, UPT, UR4, 0x10, URZ ;  /* 0x0000001004047890 */ /* 0x000fe2000fffe0ff */
[----:B------:R-:W-:-:S03]  /*0c80*/  @P4 LOP3.LUT R2, R2, R27, RZ, 0x3c, !PT ;  /* 0x0000001b02024212 */ /* 0x000fc600078e3cff */
[----:B------:R-:W-:Y:S01]  /*0c90*/  UISETP.NE.AND UP0, UPT, UR4, 0x20, UPT ;  /* 0x000000200400788c */ /* 0x000fe2000bf05270 */
[----:B------:R-:W-:Y:S02]  /*0ca0*/  @P5 LOP3.LUT R7, R7, R16, RZ, 0x3c, !PT ;  /* 0x0000001007075212 */ /* 0x000fe400078e3cff */
[----:B------:R-:W-:Y:S02]  /*0cb0*/  @P5 LOP3.LUT R2, R2, R19, RZ, 0x3c, !PT ;  /* 0x0000001302025212 */ /* 0x000fe400078e3cff */
[----:B------:R-:W-:Y:S02]  /*0cc0*/  @P0 LOP3.LUT R0, R0, R29, RZ, 0x3c, !PT ;  /* 0x0000001d00000212 */ /* 0x000fe400078e3cff */
[----:B---3--:R-:W-:Y:S02]  /*0cd0*/  @P6 LOP3.LUT R6, R6, R21, RZ, 0x3c, !PT ;  /* 0x0000001506066212 */ /* 0x008fe400078e3cff */
[----:B--2---:R-:W-:Y:S02]  /*0ce0*/  @P6 LOP3.LUT R2, R2, R23, RZ, 0x3c, !PT ;  /* 0x0000001702026212 */ /* 0x004fe400078e3cff */
[----:B----4-:R-:W-:-:S02]  /*0cf0*/  @P6 LOP3.LUT R7, R7, R18, RZ, 0x3c, !PT ;  /* 0x0000001207076212 */ /* 0x010fc400078e3cff */
[----:B------:R-:W-:-:S04]  /*0d00*/  @P5 LOP3.LUT R3, R3, R20, RZ, 0x3c, !PT ;  /* 0x0000001403035212 */ /* 0x000fc800078e3cff */
[----:B------:R-:W-:Y:S02]  /*0d10*/  @P6 LOP3.LUT R3, R3, R22, RZ, 0x3c, !PT ;  /* 0x0000001603036212 */ /* 0x000fe400078e3cff */
[----:B------:R-:W-:Y:S02]  /*0d20*/  @P0 LOP3.LUT R7, R7, R24, RZ, 0x3c, !PT ;  /* 0x0000001807070212 */ /* 0x000fe400078e3cff */
[----:B------:R-:W-:Y:S02]  /*0d30*/  @P0 LOP3.LUT R6, R6, R17, RZ, 0x3c, !PT ;  /* 0x0000001106060212 */ /* 0x000fe400078e3cff */
[----:B------:R-:W-:Y:S02]  /*0d40*/  @P0 LOP3.LUT R3, R3, R26, RZ, 0x3c, !PT ;  /* 0x0000001a03030212 */ /* 0x000fe400078e3cff */
[----:B------:R-:W-:Y:S01]  /*0d50*/  @P0 LOP3.LUT R2, R2, R25, RZ, 0x3c, !PT ;  /* 0x0000001902020212 */ /* 0x000fe200078e3cff */
[----:B------:R-:W-:Y:S06]  /*0d60*/  BRA.U UP0, `(.L_x_4) ;  /* 0xfffffff500487547 */ /* 0x000fec000b83ffff */
[----:B------:R-:W-:-:S05]  /*0d70*/  VIADD R12, R12, 0x1 ;  /* 0x000000010c0c7836 */ /* 0x000fca0000000000 */
[----:B------:R-:W-:-:S13]  /*0d80*/  ISETP.NE.AND P0, PT, R12, 0x5, PT ;  /* 0x000000050c00780c */ /* 0x000fda0003f05270 */
[----:B------:R-:W-:Y:S05]  /*0d90*/  @P0 BRA `(.L_x_5) ;  /* 0xfffffff400300947 */ /* 0x000fea000383ffff */
[----:B------:R-:W-:Y:S01]  /*0da0*/  LOP3.LUT R5, R10, 0x3, RZ, 0xc0, !PT ;  /* 0x000000030a057812 */ /* 0x000fe200078ec0ff */
[----:B------:R0:W-:Y:S03]  /*0db0*/  STL.64 [R1+0x8], R6 ;  /* 0x0000080601007387 */ /* 0x0001e60000100a00 */
[----:B------:R-:W-:Y:S01]  /*0dc0*/  ISETP.NE.U32.AND P0, PT, R5, 0x1, PT ;  /* 0x000000010500780c */ /* 0x000fe20003f05070 */
[----:B------:R0:W-:Y:S03]  /*0dd0*/  STL.64 [R1+0x10], R2 ;  /* 0x0000100201007387 */ /* 0x0001e60000100a00 */
[----:B------:R-:W-:Y:S01]  /*0de0*/  ISETP.NE.AND.EX P0, PT, RZ, RZ, PT, P0 ;  /* 0x000000ffff00720c */ /* 0x000fe20003f05300 */
[----:B------:R0:W-:-:S12]  /*0df0*/  STL [R1+0x4], R0 ;  /* 0x0000040001007387 */ /* 0x0001d80000100800 */
[----:B0-----:R-:W-:Y:S05]  /*0e00*/  @!P0 BRA `(.L_x_3) ;  /* 0x0000001400f88947 */ /* 0x001fea0003800000 */
[----:B------:R-:W-:Y:S01]  /*0e10*/  UMOV UR4, URZ ;  /* 0x000000ff00047c82 */ /* 0x000fe20008000000 */
[----:B------:R-:W-:Y:S01]  /*0e20*/  IMAD.MOV.U32 R0, RZ, RZ, RZ ;  /* 0x000000ffff007224 */ /* 0x000fe200078e00ff */
[----:B------:R-:W-:Y:S01]  /*0e30*/  CS2R R6, SRZ ;  /* 0x0000000000067805 */ /* 0x000fe2000001ff00 */
[----:B------:R-:W-:Y:S02]  /*0e40*/  IMAD.MOV.U32 R12, RZ, RZ, RZ ;  /* 0x000000ffff0c7224 */ /* 0x000fe400078e00ff */
[----:B------:R-:W-:Y:S02]  /*0e50*/  IMAD.MOV.U32 R2, RZ, RZ, RZ ;  /* 0x000000ffff027224 */ /* 0x000fe400078e00ff */
[----:B------:R-:W-:-:S07]  /*0e60*/  IMAD.U32 R3, RZ, RZ, UR4 ;  /* 0x00000004ff037e24 */ /* 0x000fce000f8e00ff */
.L_x_7:
[----:B------:R-:W-:-:S06]  /*0e70*/  IMAD R5, R12, 0x4, R1 ;  /* 0x000000040c057824 */ /* 0x000fcc00078e0201 */
[----:B------:R-:W5:Y:S01]  /*0e80*/  LDL R5, [R5+0x4] ;  /* 0x0000040005057983 */ /* 0x000f620000100800 */
[----:B------:R-:W-:-:S05]  /*0e90*/  UMOV UR4, URZ ;  /* 0x000000ff00047c82 */ /* 0x000fca0008000000 */
.L_x_6:
        /* <DEDUP_REMOVED lines=180> */
[----:B------:R0:W-:Y:S03]  /*19e0*/  STL [R1+0x4], R0 ;  /* 0x0000040001007387 */ /* 0x0001e60000100800 */
[----:B------:R-:W-:Y:S01]  /*19f0*/  ISETP.NE.AND.EX P0, PT, RZ, RZ, PT, P0 ;  /* 0x000000ffff00720c */ /* 0x000fe20003f05300 */
[----:B------:R0:W-:-:S12]  /*1a00*/  STL.64 [R1+0x10], R2 ;  /* 0x0000100201007387 */ /* 0x0001d80000100a00 */
[----:B0-----:R-:W-:Y:S05]  /*1a10*/  @P0 BRA `(.L_x_3) ;  /* 0x0000000800f40947 */ /* 0x001fea0003800000 */
[----:B------:R-:W-:Y:S01]  /*1a20*/  UMOV UR4, URZ ;  /* 0x000000ff00047c82 */ /* 0x000fe20008000000 */
[----:B------:R-:W-:Y:S01]  /*1a30*/  IMAD.MOV.U32 R0, RZ, RZ, RZ ;  /* 0x000000ffff007224 */ /* 0x000fe200078e00ff */
[----:B------:R-:W-:Y:S01]  /*1a40*/  CS2R R6, SRZ ;  /* 0x0000000000067805 */ /* 0x000fe2000001ff00 */
[----:B------:R-:W-:Y:S02]  /*1a50*/  IMAD.MOV.U32 R12, RZ, RZ, RZ ;  /* 0x000000ffff0c7224 */ /* 0x000fe400078e00ff */
[----:B------:R-:W-:Y:S02]  /*1a60*/  IMAD.MOV.U32 R2, RZ, RZ, RZ ;  /* 0x000000ffff027224 */ /* 0x000fe400078e00ff */
[----:B------:R-:W-:-:S07]  /*1a70*/  IMAD.U32 R3, RZ, RZ, UR4 ;  /* 0x00000004ff037e24 */ /* 0x000fce000f8e00ff */
.L_x_9:
[----:B------:R-:W-:-:S06]  /*1a80*/  IMAD R5, R12, 0x4, R1 ;  /* 0x000000040c057824 */ /* 0x000fcc00078e0201 */
[----:B------:R-:W5:Y:S01]  /*1a90*/  LDL R5, [R5+0x4] ;  /* 0x0000040005057983 */ /* 0x000f620000100800 */
[----:B------:R-:W-:-:S05]  /*1aa0*/  UMOV UR4, URZ ;  /* 0x000000ff00047c82 */ /* 0x000fca0008000000 */
.L_x_8:
        /* <DEDUP_REMOVED lines=177> */
[----:B------:R0:W-:Y:S04]  /*25c0*/  STL.64 [R1+0x8], R6 ;  /* 0x0000080601007387 */ /* 0x0001e80000100a00 */
[----:B------:R0:W-:Y:S04]  /*25d0*/  STL [R1+0x4], R0 ;  /* 0x0000040001007387 */ /* 0x0001e80000100800 */
[----:B------:R0:W-:Y:S02]  /*25e0*/  STL.64 [R1+0x10], R2 ;  /* 0x0000100201007387 */ /* 0x0001e40000100a00 */
.L_x_3:
[----:B------:R-:W-:Y:S05]  /*25f0*/  BSYNC.RECONVERGENT B1 ;  /* 0x0000000000017941 */ /* 0x000fea0003800200 */
.L_x_2:
[C---:B------:R-:W-:Y:S01]  /*2600*/  ISETP.GT.U32.AND P0, PT, R10.reuse, 0x3, PT ;  /* 0x000000030a00780c */ /* 0x040fe20003f04070 */
[----:B------:R-:W-:Y:S01]  /*2610*/  VIADD R11, R11, 0x1 ;  /* 0x000000010b0b7836 */ /* 0x000fe20000000000 */
[--C-:B------:R-:W-:Y:S02]  /*2620*/  SHF.R.U64 R10, R10, 0x2, R13.reuse ;  /* 0x000000020a0a7819 */ /* 0x100fe4000000120d */
[----:B------:R-:W-:Y:S02]  /*2630*/  ISETP.GT.U32.AND.EX P0, PT, R13, RZ, PT, P0 ;  /* 0x000000ff0d00720c */ /* 0x000fe40003f04100 */
[----:B------:R-:W-:-:S11]  /*2640*/  SHF.R.U32.HI R13, RZ, 0x2, R13 ;  /* 0x00000002ff0d7819 */ /* 0x000fd6000001160d */
[----:B------:R-:W-:Y:S05]  /*2650*/  @P0 BRA `(.L_x_10) ;  /* 0xffffffd800d40947 */ /* 0x000fea000383ffff */
.L_x_1:
[----:B------:R-:W-:Y:S05]  /*2660*/  BSYNC.RECONVERGENT B0 ;  /* 0x0000000000007941 */ /* 0x000fea0003800200 */
.L_x_0:
[----:B------:R-:W1:Y:S02]  /*2670*/  LDCU UR4, c[0x0][0x388] ;  /* 0x00007100ff0477ac */ /* 0x000e640008000800 */
[----:B-1----:R-:W-:-:S13]  /*2680*/  ISETP.GE.AND P0, PT, R4, UR4, PT ;  /* 0x0000000404007c0c */ /* 0x002fda000bf06270 */
[----:B------:R-:W-:Y:S05]  /*2690*/  @P0 EXIT ;  /* 0x000000000000094d */ /* 0x000fea0003800000 */
[----:B------:R-:W-:Y:S01]  /*26a0*/  SHF.R.U32.HI R5, RZ, 0x2, R0 ;  /* 0x00000002ff057819 */ /* 0x000fe20000011600 */
[----:B------:R-:W1:Y:S03]  /*26b0*/  LDCU.64 UR4, c[0x0][0x380] ;  /* 0x00007000ff0477ac */ /* 0x000e660008000a00 */
[----:B------:R-:W-:Y:S01]  /*26c0*/  LOP3.LUT R5, R5, R0, RZ, 0x3c, !PT ;  /* 0x0000000005057212 */ /* 0x000fe200078e3cff */
[----:B0-----:R-:W-:-:S04]  /*26d0*/  IMAD.SHL.U32 R0, R3, 0x10, RZ ;  /* 0x0000001003007824 */ /* 0x001fc800078e00ff */
[----:B------:R-:W-:-:S05]  /*26e0*/  IMAD.SHL.U32 R2, R5, 0x2, RZ ;  /* 0x0000000205027824 */ /* 0x000fca00078e00ff */
[----:B------:R-:W-:Y:S01]  /*26f0*/  LOP3.LUT R0, R5, R2, R0, 0x96, !PT ;  /* 0x0000000205007212 */ /* 0x000fe200078e9600 */
[----:B------:R-:W-:-:S03]  /*2700*/  IMAD.MOV.U32 R5, RZ, RZ, 0x2f800000 ;  /* 0x2f800000ff057424 */ /* 0x000fc600078e00ff */
[----:B------:R-:W-:Y:S02]  /*2710*/  LOP3.LUT R0, R0, R3, RZ, 0x3c, !PT ;  /* 0x0000000300007212 */ /* 0x000fe400078e3cff */
[----:B------:R-:W-:Y:S02]  /*2720*/  SHF.R.S32.HI R3, RZ, 0x1f, R4 ;  /* 0x0000001fff037819 */ /* 0x000fe40000011404 */
[----:B-1----:R-:W-:Y:S01]  /*2730*/  LEA R2, P0, R4, UR4, 0x2 ;  /* 0x0000000404027c11 */ /* 0x002fe2000f8010ff */
[----:B------:R-:W-:-:S03]  /*2740*/  VIADD R0, R0, 0x319e49d4 ;  /* 0x319e49d400007836 */ /* 0x000fc60000000000 */
[----:B------:R-:W-:Y:S02]  /*2750*/  LEA.HI.X R3, R4, UR5, R3, 0x2, P0 ;  /* 0x0000000504037c11 */ /* 0x000fe400080f1403 */
[----:B------:R-:W-:-:S05]  /*2760*/  I2FP.F32.U32 R0, R0 ;  /* 0x0000000000007245 */ /* 0x000fca0000201000 */
[----:B------:R-:W-:-:S05]  /*2770*/  FFMA R5, R0, R5, 1.1641532182693481445e-10 ;  /* 0x2f00000000057423 */ /* 0x000fca0000000005 */
[----:B------:R-:W-:Y:S01]  /*2780*/  STG.E desc[UR6][R2.64], R5 ;  /* 0x0000000502007986 */ /* 0x000fe2000c101906 */
[----:B------:R-:W-:Y:S05]  /*2790*/  EXIT ;  /* 0x000000000000794d */ /* 0x000fea0003800000 */
.L_x_11:
[----:B------:R-:W-:-:S00]  /*27a0*/  BRA `(.L_x_11) ;  /* 0xfffffffc00fc7947 */ /* 0x000fc0000383ffff */
[----:B------:R-:W-:-:S00]  /*27b0*/  NOP ;  /* 0x0000000000007918 */ /* 0x000fc00000000000 */
        /* <DEDUP_REMOVED lines=12> */
.L_x_12:


//--------------------- .nv.global.init           --------------------------
	.section	.nv.global.init,"aw",@progbits
	.align	4
.nv.global.init:
	.type		mrg32k3aM1SubSeq,@object
	.size		mrg32k3aM1SubSeq,(mrg32k3aM2SubSeq - mrg32k3aM1SubSeq)
mrg32k3aM1SubSeq:
        /*0000*/ 	.byte	0x0b, 0xcc, 0xee, 0x04, 0x73, 0x29, 0x8b, 0x6f, 0xf6, 0x53, 0x03, 0xf6, 0x23, 0xf6, 0xea, 0xda
        /* <DEDUP_REMOVED lines=125> */
	.type		mrg32k3aM2SubSeq,@object
	.size		mrg32k3aM2SubSeq,(mrg32k3aM1 - mrg32k3aM2SubSeq)
mrg32k3aM2SubSeq:
        /* <DEDUP_REMOVED lines=126> */
	.type		mrg32k3aM1,@object
	.size		mrg32k3aM1,(mrg32k3aM1Seq - mrg32k3aM1)
mrg32k3aM1:
        /* <DEDUP_REMOVED lines=144> */
	.type		mrg32k3aM1Seq,@object
	.size		mrg32k3aM1Seq,(mrg32k3aM2 - mrg32k3aM1Seq)
mrg32k3aM1Seq:
        /* <DEDUP_REMOVED lines=144> */
	.type		mrg32k3aM2,@object
	.size		mrg32k3aM2,(mrg32k3aM2Seq - mrg32k3aM2)
mrg32k3aM2:
        /* <DEDUP_REMOVED lines=144> */
	.type		mrg32k3aM2Seq,@object
	.size		mrg32k3aM2Seq,(precalc_xorwow_matrix - mrg32k3aM2Seq)
mrg32k3aM2Seq:
        /* <DEDUP_REMOVED lines=144> */
	.type		precalc_xorwow_matrix,@object
	.size		precalc_xorwow_matrix,(precalc_xorwow_offset_matrix - precalc_xorwow_matrix)
precalc_xorwow_matrix:
        /* <DEDUP_REMOVED lines=6400> */
	.type		precalc_xorwow_offset_matrix,@object
	.size		precalc_xorwow_offset_matrix,(.L_1 - precalc_xorwow_offset_matrix)
precalc_xorwow_offset_matrix:
        /* <DEDUP_REMOVED lines=6400> */
.L_1:


//--------------------- .nv.shared.reserved.0     --------------------------
	.section	.nv.shared.reserved.0,"aw",@nobits
	.weak		__nv_reservedSMEM_offset_0_alias
	.size		__nv_reservedSMEM_offset_0_alias, 0, 64
	.other		__nv_reservedSMEM_offset_0_alias,@"STO_CUDA_RESERVED_SHARED STV_DEFAULT"
__nv_reservedSMEM_offset_0_alias:
	.zero		0
	.zero		64


//--------------------- .nv.constant0._Z23generate_random_numbersPfi --------------------------
	.section	.nv.constant0._Z23generate_random_numbersPfi,"a",@progbits
	.sectionflags	@""
	.align	4
.nv.constant0._Z23generate_random_numbersPfi:
	.zero		908


//--------------------- SYMBOLS --------------------------

	.type		.nv.reservedSmem.offset0,@object
	.size		.nv.reservedSmem.offset0,0x4
